//
// Generated by NVIDIA NVVM Compiler
//
// Compiler Build ID: CL-36424714
// Cuda compilation tools, release 13.0, V13.0.88
// Based on NVVM 20.0.0
//

.version 9.0
.target sm_100
.address_size 64

	// .globl	_Z25multiplyMatrixGPUByBlocksi
.global .align 4 .b8 dA[1052676];
.global .align 4 .b8 dB[1052676];
.global .align 4 .b8 dC[1052676];
// _ZZ57multiplyMatrixGPUByBlocksThreads2DNonMultipleSharedMemoryiE3shA has been demoted
// _ZZ57multiplyMatrixGPUByBlocksThreads2DNonMultipleSharedMemoryiE3shB has been demoted

.visible .entry _Z25multiplyMatrixGPUByBlocksi(
	.param .u32 _Z25multiplyMatrixGPUByBlocksi_param_0
)
{
	.reg .pred 	%p<10>;
	.reg .b32 	%r<25>;
	.reg .b32 	%f<112>;
	.reg .b64 	%rd<50>;

	ld.param.u32 	%r18, [_Z25multiplyMatrixGPUByBlocksi_param_0];
	mov.u32 	%r1, %ctaid.x;
	mov.u32 	%r2, %ctaid.y;
	setp.lt.s32 	%p1, %r18, 1;
	mov.f32 	%f111, 0f00000000;
	@%p1 bra 	$L__BB0_13;
	and.b32  	%r3, %r18, 15;
	setp.lt.u32 	%p2, %r18, 16;
	mov.f32 	%f111, 0f00000000;
	mov.b32 	%r22, 0;
	@%p2 bra 	$L__BB0_4;
	and.b32  	%r22, %r18, 2147483632;
	neg.s32 	%r20, %r22;
	mul.wide.u32 	%rd15, %r1, 2052;
	mov.u64 	%rd16, dA;
	add.s64 	%rd17, %rd15, %rd16;
	add.s64 	%rd47, %rd17, 32;
	mul.wide.u32 	%rd18, %r2, 4;
	mov.u64 	%rd19, dB;
	add.s64 	%rd20, %rd18, %rd19;
	add.s64 	%rd46, %rd20, 16416;
	mov.f32 	%f111, 0f00000000;
$L__BB0_3:
	.pragma "nounroll";
	ld.global.f32 	%f18, [%rd47+-32];
	ld.global.f32 	%f19, [%rd46+-16416];
	fma.rn.f32 	%f20, %f18, %f19, %f111;
	ld.global.f32 	%f21, [%rd47+-28];
	ld.global.f32 	%f22, [%rd46+-14364];
	fma.rn.f32 	%f23, %f21, %f22, %f20;
	ld.global.f32 	%f24, [%rd47+-24];
	ld.global.f32 	%f25, [%rd46+-12312];
	fma.rn.f32 	%f26, %f24, %f25, %f23;
	ld.global.f32 	%f27, [%rd47+-20];
	ld.global.f32 	%f28, [%rd46+-10260];
	fma.rn.f32 	%f29, %f27, %f28, %f26;
	ld.global.f32 	%f30, [%rd47+-16];
	ld.global.f32 	%f31, [%rd46+-8208];
	fma.rn.f32 	%f32, %f30, %f31, %f29;
	ld.global.f32 	%f33, [%rd47+-12];
	ld.global.f32 	%f34, [%rd46+-6156];
	fma.rn.f32 	%f35, %f33, %f34, %f32;
	ld.global.f32 	%f36, [%rd47+-8];
	ld.global.f32 	%f37, [%rd46+-4104];
	fma.rn.f32 	%f38, %f36, %f37, %f35;
	ld.global.f32 	%f39, [%rd47+-4];
	ld.global.f32 	%f40, [%rd46+-2052];
	fma.rn.f32 	%f41, %f39, %f40, %f38;
	ld.global.f32 	%f42, [%rd47];
	ld.global.f32 	%f43, [%rd46];
	fma.rn.f32 	%f44, %f42, %f43, %f41;
	ld.global.f32 	%f45, [%rd47+4];
	ld.global.f32 	%f46, [%rd46+2052];
	fma.rn.f32 	%f47, %f45, %f46, %f44;
	ld.global.f32 	%f48, [%rd47+8];
	ld.global.f32 	%f49, [%rd46+4104];
	fma.rn.f32 	%f50, %f48, %f49, %f47;
	ld.global.f32 	%f51, [%rd47+12];
	ld.global.f32 	%f52, [%rd46+6156];
	fma.rn.f32 	%f53, %f51, %f52, %f50;
	ld.global.f32 	%f54, [%rd47+16];
	ld.global.f32 	%f55, [%rd46+8208];
	fma.rn.f32 	%f56, %f54, %f55, %f53;
	ld.global.f32 	%f57, [%rd47+20];
	ld.global.f32 	%f58, [%rd46+10260];
	fma.rn.f32 	%f59, %f57, %f58, %f56;
	ld.global.f32 	%f60, [%rd47+24];
	ld.global.f32 	%f61, [%rd46+12312];
	fma.rn.f32 	%f62, %f60, %f61, %f59;
	ld.global.f32 	%f63, [%rd47+28];
	ld.global.f32 	%f64, [%rd46+14364];
	fma.rn.f32 	%f111, %f63, %f64, %f62;
	add.s32 	%r20, %r20, 16;
	add.s64 	%rd47, %rd47, 64;
	add.s64 	%rd46, %rd46, 32832;
	setp.ne.s32 	%p3, %r20, 0;
	@%p3 bra 	$L__BB0_3;
$L__BB0_4:
	setp.eq.s32 	%p4, %r3, 0;
	@%p4 bra 	$L__BB0_13;
	mul.wide.u32 	%rd21, %r1, 2052;
	mov.u64 	%rd22, dA;
	add.s64 	%rd7, %rd22, %rd21;
	mul.wide.u32 	%rd23, %r2, 4;
	mov.u64 	%rd24, dB;
	add.s64 	%rd8, %rd24, %rd23;
	and.b32  	%r9, %r18, 7;
	setp.lt.u32 	%p5, %r3, 8;
	@%p5 bra 	$L__BB0_7;
	mul.wide.u32 	%rd25, %r22, 4;
	add.s64 	%rd26, %rd7, %rd25;
	ld.global.f32 	%f66, [%rd26];
	mul.wide.u32 	%rd27, %r22, 2052;
	add.s64 	%rd28, %rd8, %rd27;
	ld.global.f32 	%f67, [%rd28];
	fma.rn.f32 	%f68, %f66, %f67, %f111;
	ld.global.f32 	%f69, [%rd26+4];
	ld.global.f32 	%f70, [%rd28+2052];
	fma.rn.f32 	%f71, %f69, %f70, %f68;
	ld.global.f32 	%f72, [%rd26+8];
	ld.global.f32 	%f73, [%rd28+4104];
	fma.rn.f32 	%f74, %f72, %f73, %f71;
	ld.global.f32 	%f75, [%rd26+12];
	ld.global.f32 	%f76, [%rd28+6156];
	fma.rn.f32 	%f77, %f75, %f76, %f74;
	ld.global.f32 	%f78, [%rd26+16];
	ld.global.f32 	%f79, [%rd28+8208];
	fma.rn.f32 	%f80, %f78, %f79, %f77;
	ld.global.f32 	%f81, [%rd26+20];
	ld.global.f32 	%f82, [%rd28+10260];
	fma.rn.f32 	%f83, %f81, %f82, %f80;
	ld.global.f32 	%f84, [%rd26+24];
	ld.global.f32 	%f85, [%rd28+12312];
	fma.rn.f32 	%f86, %f84, %f85, %f83;
	ld.global.f32 	%f87, [%rd26+28];
	ld.global.f32 	%f88, [%rd28+14364];
	fma.rn.f32 	%f111, %f87, %f88, %f86;
	add.s32 	%r22, %r22, 8;
$L__BB0_7:
	setp.eq.s32 	%p6, %r9, 0;
	@%p6 bra 	$L__BB0_13;
	and.b32  	%r12, %r18, 3;
	setp.lt.u32 	%p7, %r9, 4;
	@%p7 bra 	$L__BB0_10;
	mul.wide.u32 	%rd29, %r22, 4;
	add.s64 	%rd30, %rd7, %rd29;
	ld.global.f32 	%f90, [%rd30];
	mul.wide.u32 	%rd31, %r22, 2052;
	add.s64 	%rd32, %rd8, %rd31;
	ld.global.f32 	%f91, [%rd32];
	fma.rn.f32 	%f92, %f90, %f91, %f111;
	ld.global.f32 	%f93, [%rd30+4];
	ld.global.f32 	%f94, [%rd32+2052];
	fma.rn.f32 	%f95, %f93, %f94, %f92;
	ld.global.f32 	%f96, [%rd30+8];
	ld.global.f32 	%f97, [%rd32+4104];
	fma.rn.f32 	%f98, %f96, %f97, %f95;
	ld.global.f32 	%f99, [%rd30+12];
	ld.global.f32 	%f100, [%rd32+6156];
	fma.rn.f32 	%f111, %f99, %f100, %f98;
	add.s32 	%r22, %r22, 4;
$L__BB0_10:
	setp.eq.s32 	%p8, %r12, 0;
	@%p8 bra 	$L__BB0_13;
	mul.wide.u32 	%rd33, %r22, 2052;
	add.s64 	%rd35, %rd33, %rd23;
	add.s64 	%rd49, %rd24, %rd35;
	mul.wide.u32 	%rd38, %r22, 4;
	add.s64 	%rd39, %rd21, %rd38;
	add.s64 	%rd48, %rd22, %rd39;
	neg.s32 	%r24, %r12;
$L__BB0_12:
	.pragma "nounroll";
	ld.global.f32 	%f101, [%rd48];
	ld.global.f32 	%f102, [%rd49];
	fma.rn.f32 	%f111, %f101, %f102, %f111;
	add.s64 	%rd49, %rd49, 2052;
	add.s64 	%rd48, %rd48, 4;
	add.s32 	%r24, %r24, 1;
	setp.ne.s32 	%p9, %r24, 0;
	@%p9 bra 	$L__BB0_12;
$L__BB0_13:
	mul.wide.u32 	%rd41, %r1, 2052;
	mov.u64 	%rd42, dC;
	add.s64 	%rd43, %rd42, %rd41;
	mul.wide.u32 	%rd44, %r2, 4;
	add.s64 	%rd45, %rd43, %rd44;
	st.global.f32 	[%rd45], %f111;
	ret;

}
	// .globl	_Z34multiplyMatrixGPUByBlocksThreads1Di
.visible .entry _Z34multiplyMatrixGPUByBlocksThreads1Di(
	.param .u32 _Z34multiplyMatrixGPUByBlocksThreads1Di_param_0
)
{
	.reg .pred 	%p<10>;
	.reg .b32 	%r<28>;
	.reg .b32 	%f<112>;
	.reg .b64 	%rd<50>;

	ld.param.u32 	%r18, [_Z34multiplyMatrixGPUByBlocksThreads1Di_param_0];
	mov.u32 	%r1, %ctaid.x;
	mov.u32 	%r19, %tid.x;
	mov.u32 	%r20, %ctaid.y;
	mov.u32 	%r21, %ntid.y;
	mad.lo.s32 	%r2, %r20, %r21, %r19;
	setp.lt.s32 	%p1, %r18, 1;
	mov.f32 	%f111, 0f00000000;
	@%p1 bra 	$L__BB1_13;
	and.b32  	%r3, %r18, 15;
	setp.lt.u32 	%p2, %r18, 16;
	mov.f32 	%f111, 0f00000000;
	mov.b32 	%r25, 0;
	@%p2 bra 	$L__BB1_4;
	and.b32  	%r25, %r18, 2147483632;
	neg.s32 	%r23, %r25;
	mul.wide.u32 	%rd15, %r1, 2052;
	mov.u64 	%rd16, dA;
	add.s64 	%rd17, %rd15, %rd16;
	add.s64 	%rd47, %rd17, 32;
	mul.wide.u32 	%rd18, %r2, 4;
	mov.u64 	%rd19, dB;
	add.s64 	%rd20, %rd18, %rd19;
	add.s64 	%rd46, %rd20, 16416;
	mov.f32 	%f111, 0f00000000;
$L__BB1_3:
	.pragma "nounroll";
	ld.global.f32 	%f18, [%rd47+-32];
	ld.global.f32 	%f19, [%rd46+-16416];
	fma.rn.f32 	%f20, %f18, %f19, %f111;
	ld.global.f32 	%f21, [%rd47+-28];
	ld.global.f32 	%f22, [%rd46+-14364];
	fma.rn.f32 	%f23, %f21, %f22, %f20;
	ld.global.f32 	%f24, [%rd47+-24];
	ld.global.f32 	%f25, [%rd46+-12312];
	fma.rn.f32 	%f26, %f24, %f25, %f23;
	ld.global.f32 	%f27, [%rd47+-20];
	ld.global.f32 	%f28, [%rd46+-10260];
	fma.rn.f32 	%f29, %f27, %f28, %f26;
	ld.global.f32 	%f30, [%rd47+-16];
	ld.global.f32 	%f31, [%rd46+-8208];
	fma.rn.f32 	%f32, %f30, %f31, %f29;
	ld.global.f32 	%f33, [%rd47+-12];
	ld.global.f32 	%f34, [%rd46+-6156];
	fma.rn.f32 	%f35, %f33, %f34, %f32;
	ld.global.f32 	%f36, [%rd47+-8];
	ld.global.f32 	%f37, [%rd46+-4104];
	fma.rn.f32 	%f38, %f36, %f37, %f35;
	ld.global.f32 	%f39, [%rd47+-4];
	ld.global.f32 	%f40, [%rd46+-2052];
	fma.rn.f32 	%f41, %f39, %f40, %f38;
	ld.global.f32 	%f42, [%rd47];
	ld.global.f32 	%f43, [%rd46];
	fma.rn.f32 	%f44, %f42, %f43, %f41;
	ld.global.f32 	%f45, [%rd47+4];
	ld.global.f32 	%f46, [%rd46+2052];
	fma.rn.f32 	%f47, %f45, %f46, %f44;
	ld.global.f32 	%f48, [%rd47+8];
	ld.global.f32 	%f49, [%rd46+4104];
	fma.rn.f32 	%f50, %f48, %f49, %f47;
	ld.global.f32 	%f51, [%rd47+12];
	ld.global.f32 	%f52, [%rd46+6156];
	fma.rn.f32 	%f53, %f51, %f52, %f50;
	ld.global.f32 	%f54, [%rd47+16];
	ld.global.f32 	%f55, [%rd46+8208];
	fma.rn.f32 	%f56, %f54, %f55, %f53;
	ld.global.f32 	%f57, [%rd47+20];
	ld.global.f32 	%f58, [%rd46+10260];
	fma.rn.f32 	%f59, %f57, %f58, %f56;
	ld.global.f32 	%f60, [%rd47+24];
	ld.global.f32 	%f61, [%rd46+12312];
	fma.rn.f32 	%f62, %f60, %f61, %f59;
	ld.global.f32 	%f63, [%rd47+28];
	ld.global.f32 	%f64, [%rd46+14364];
	fma.rn.f32 	%f111, %f63, %f64, %f62;
	add.s32 	%r23, %r23, 16;
	add.s64 	%rd47, %rd47, 64;
	add.s64 	%rd46, %rd46, 32832;
	setp.ne.s32 	%p3, %r23, 0;
	@%p3 bra 	$L__BB1_3;
$L__BB1_4:
	setp.eq.s32 	%p4, %r3, 0;
	@%p4 bra 	$L__BB1_13;
	mul.wide.u32 	%rd21, %r1, 2052;
	mov.u64 	%rd22, dA;
	add.s64 	%rd7, %rd22, %rd21;
	mul.wide.u32 	%rd23, %r2, 4;
	mov.u64 	%rd24, dB;
	add.s64 	%rd8, %rd24, %rd23;
	and.b32  	%r9, %r18, 7;
	setp.lt.u32 	%p5, %r3, 8;
	@%p5 bra 	$L__BB1_7;
	mul.wide.u32 	%rd25, %r25, 4;
	add.s64 	%rd26, %rd7, %rd25;
	ld.global.f32 	%f66, [%rd26];
	mul.wide.u32 	%rd27, %r25, 2052;
	add.s64 	%rd28, %rd8, %rd27;
	ld.global.f32 	%f67, [%rd28];
	fma.rn.f32 	%f68, %f66, %f67, %f111;
	ld.global.f32 	%f69, [%rd26+4];
	ld.global.f32 	%f70, [%rd28+2052];
	fma.rn.f32 	%f71, %f69, %f70, %f68;
	ld.global.f32 	%f72, [%rd26+8];
	ld.global.f32 	%f73, [%rd28+4104];
	fma.rn.f32 	%f74, %f72, %f73, %f71;
	ld.global.f32 	%f75, [%rd26+12];
	ld.global.f32 	%f76, [%rd28+6156];
	fma.rn.f32 	%f77, %f75, %f76, %f74;
	ld.global.f32 	%f78, [%rd26+16];
	ld.global.f32 	%f79, [%rd28+8208];
	fma.rn.f32 	%f80, %f78, %f79, %f77;
	ld.global.f32 	%f81, [%rd26+20];
	ld.global.f32 	%f82, [%rd28+10260];
	fma.rn.f32 	%f83, %f81, %f82, %f80;
	ld.global.f32 	%f84, [%rd26+24];
	ld.global.f32 	%f85, [%rd28+12312];
	fma.rn.f32 	%f86, %f84, %f85, %f83;
	ld.global.f32 	%f87, [%rd26+28];
	ld.global.f32 	%f88, [%rd28+14364];
	fma.rn.f32 	%f111, %f87, %f88, %f86;
	add.s32 	%r25, %r25, 8;
$L__BB1_7:
	setp.eq.s32 	%p6, %r9, 0;
	@%p6 bra 	$L__BB1_13;
	and.b32  	%r12, %r18, 3;
	setp.lt.u32 	%p7, %r9, 4;
	@%p7 bra 	$L__BB1_10;
	mul.wide.u32 	%rd29, %r25, 4;
	add.s64 	%rd30, %rd7, %rd29;
	ld.global.f32 	%f90, [%rd30];
	mul.wide.u32 	%rd31, %r25, 2052;
	add.s64 	%rd32, %rd8, %rd31;
	ld.global.f32 	%f91, [%rd32];
	fma.rn.f32 	%f92, %f90, %f91, %f111;
	ld.global.f32 	%f93, [%rd30+4];
	ld.global.f32 	%f94, [%rd32+2052];
	fma.rn.f32 	%f95, %f93, %f94, %f92;
	ld.global.f32 	%f96, [%rd30+8];
	ld.global.f32 	%f97, [%rd32+4104];
	fma.rn.f32 	%f98, %f96, %f97, %f95;
	ld.global.f32 	%f99, [%rd30+12];
	ld.global.f32 	%f100, [%rd32+6156];
	fma.rn.f32 	%f111, %f99, %f100, %f98;
	add.s32 	%r25, %r25, 4;
$L__BB1_10:
	setp.eq.s32 	%p8, %r12, 0;
	@%p8 bra 	$L__BB1_13;
	mul.wide.u32 	%rd33, %r25, 2052;
	add.s64 	%rd35, %rd33, %rd23;
	add.s64 	%rd49, %rd24, %rd35;
	mul.wide.u32 	%rd38, %r25, 4;
	add.s64 	%rd39, %rd21, %rd38;
	add.s64 	%rd48, %rd22, %rd39;
	neg.s32 	%r27, %r12;
$L__BB1_12:
	.pragma "nounroll";
	ld.global.f32 	%f101, [%rd48];
	ld.global.f32 	%f102, [%rd49];
	fma.rn.f32 	%f111, %f101, %f102, %f111;
	add.s64 	%rd49, %rd49, 2052;
	add.s64 	%rd48, %rd48, 4;
	add.s32 	%r27, %r27, 1;
	setp.ne.s32 	%p9, %r27, 0;
	@%p9 bra 	$L__BB1_12;
$L__BB1_13:
	mul.wide.u32 	%rd41, %r1, 2052;
	mov.u64 	%rd42, dC;
	add.s64 	%rd43, %rd42, %rd41;
	mul.wide.u32 	%rd44, %r2, 4;
	add.s64 	%rd45, %rd43, %rd44;
	st.global.f32 	[%rd45], %f111;
	ret;

}
	// .globl	_Z45multiplyMatrixGPUByBlocksThreads1DNonMultiplei
.visible .entry _Z45multiplyMatrixGPUByBlocksThreads1DNonMultiplei(
	.param .u32 _Z45multiplyMatrixGPUByBlocksThreads1DNonMultiplei_param_0
)
{
	.reg .pred 	%p<10>;
	.reg .b32 	%r<28>;
	.reg .b32 	%f<111>;
	.reg .b64 	%rd<50>;

	ld.param.u32 	%r18, [_Z45multiplyMatrixGPUByBlocksThreads1DNonMultiplei_param_0];
	mov.u32 	%r1, %ctaid.x;
	mov.u32 	%r19, %tid.x;
	mov.u32 	%r20, %ctaid.y;
	mov.u32 	%r21, %ntid.y;
	mad.lo.s32 	%r2, %r20, %r21, %r19;
	setp.ge.s32 	%p1, %r2, %r18;
	@%p1 bra 	$L__BB2_14;
	and.b32  	%r3, %r18, 15;
	setp.lt.u32 	%p2, %r18, 16;
	mov.f32 	%f110, 0f00000000;
	mov.b32 	%r25, 0;
	@%p2 bra 	$L__BB2_4;
	and.b32  	%r25, %r18, 2147483632;
	neg.s32 	%r23, %r25;
	mul.wide.u32 	%rd15, %r1, 2052;
	mov.u64 	%rd16, dA;
	add.s64 	%rd17, %rd15, %rd16;
	add.s64 	%rd47, %rd17, 32;
	mul.wide.u32 	%rd18, %r2, 4;
	mov.u64 	%rd19, dB;
	add.s64 	%rd20, %rd18, %rd19;
	add.s64 	%rd46, %rd20, 16416;
	mov.f32 	%f110, 0f00000000;
$L__BB2_3:
	.pragma "nounroll";
	ld.global.f32 	%f17, [%rd47+-32];
	ld.global.f32 	%f18, [%rd46+-16416];
	fma.rn.f32 	%f19, %f17, %f18, %f110;
	ld.global.f32 	%f20, [%rd47+-28];
	ld.global.f32 	%f21, [%rd46+-14364];
	fma.rn.f32 	%f22, %f20, %f21, %f19;
	ld.global.f32 	%f23, [%rd47+-24];
	ld.global.f32 	%f24, [%rd46+-12312];
	fma.rn.f32 	%f25, %f23, %f24, %f22;
	ld.global.f32 	%f26, [%rd47+-20];
	ld.global.f32 	%f27, [%rd46+-10260];
	fma.rn.f32 	%f28, %f26, %f27, %f25;
	ld.global.f32 	%f29, [%rd47+-16];
	ld.global.f32 	%f30, [%rd46+-8208];
	fma.rn.f32 	%f31, %f29, %f30, %f28;
	ld.global.f32 	%f32, [%rd47+-12];
	ld.global.f32 	%f33, [%rd46+-6156];
	fma.rn.f32 	%f34, %f32, %f33, %f31;
	ld.global.f32 	%f35, [%rd47+-8];
	ld.global.f32 	%f36, [%rd46+-4104];
	fma.rn.f32 	%f37, %f35, %f36, %f34;
	ld.global.f32 	%f38, [%rd47+-4];
	ld.global.f32 	%f39, [%rd46+-2052];
	fma.rn.f32 	%f40, %f38, %f39, %f37;
	ld.global.f32 	%f41, [%rd47];
	ld.global.f32 	%f42, [%rd46];
	fma.rn.f32 	%f43, %f41, %f42, %f40;
	ld.global.f32 	%f44, [%rd47+4];
	ld.global.f32 	%f45, [%rd46+2052];
	fma.rn.f32 	%f46, %f44, %f45, %f43;
	ld.global.f32 	%f47, [%rd47+8];
	ld.global.f32 	%f48, [%rd46+4104];
	fma.rn.f32 	%f49, %f47, %f48, %f46;
	ld.global.f32 	%f50, [%rd47+12];
	ld.global.f32 	%f51, [%rd46+6156];
	fma.rn.f32 	%f52, %f50, %f51, %f49;
	ld.global.f32 	%f53, [%rd47+16];
	ld.global.f32 	%f54, [%rd46+8208];
	fma.rn.f32 	%f55, %f53, %f54, %f52;
	ld.global.f32 	%f56, [%rd47+20];
	ld.global.f32 	%f57, [%rd46+10260];
	fma.rn.f32 	%f58, %f56, %f57, %f55;
	ld.global.f32 	%f59, [%rd47+24];
	ld.global.f32 	%f60, [%rd46+12312];
	fma.rn.f32 	%f61, %f59, %f60, %f58;
	ld.global.f32 	%f62, [%rd47+28];
	ld.global.f32 	%f63, [%rd46+14364];
	fma.rn.f32 	%f110, %f62, %f63, %f61;
	add.s32 	%r23, %r23, 16;
	add.s64 	%rd47, %rd47, 64;
	add.s64 	%rd46, %rd46, 32832;
	setp.ne.s32 	%p3, %r23, 0;
	@%p3 bra 	$L__BB2_3;
$L__BB2_4:
	setp.eq.s32 	%p4, %r3, 0;
	@%p4 bra 	$L__BB2_13;
	mul.wide.u32 	%rd21, %r1, 2052;
	mov.u64 	%rd22, dA;
	add.s64 	%rd7, %rd22, %rd21;
	mul.wide.u32 	%rd23, %r2, 4;
	mov.u64 	%rd24, dB;
	add.s64 	%rd8, %rd24, %rd23;
	and.b32  	%r9, %r18, 7;
	setp.lt.u32 	%p5, %r3, 8;
	@%p5 bra 	$L__BB2_7;
	mul.wide.u32 	%rd25, %r25, 4;
	add.s64 	%rd26, %rd7, %rd25;
	ld.global.f32 	%f65, [%rd26];
	mul.wide.u32 	%rd27, %r25, 2052;
	add.s64 	%rd28, %rd8, %rd27;
	ld.global.f32 	%f66, [%rd28];
	fma.rn.f32 	%f67, %f65, %f66, %f110;
	ld.global.f32 	%f68, [%rd26+4];
	ld.global.f32 	%f69, [%rd28+2052];
	fma.rn.f32 	%f70, %f68, %f69, %f67;
	ld.global.f32 	%f71, [%rd26+8];
	ld.global.f32 	%f72, [%rd28+4104];
	fma.rn.f32 	%f73, %f71, %f72, %f70;
	ld.global.f32 	%f74, [%rd26+12];
	ld.global.f32 	%f75, [%rd28+6156];
	fma.rn.f32 	%f76, %f74, %f75, %f73;
	ld.global.f32 	%f77, [%rd26+16];
	ld.global.f32 	%f78, [%rd28+8208];
	fma.rn.f32 	%f79, %f77, %f78, %f76;
	ld.global.f32 	%f80, [%rd26+20];
	ld.global.f32 	%f81, [%rd28+10260];
	fma.rn.f32 	%f82, %f80, %f81, %f79;
	ld.global.f32 	%f83, [%rd26+24];
	ld.global.f32 	%f84, [%rd28+12312];
	fma.rn.f32 	%f85, %f83, %f84, %f82;
	ld.global.f32 	%f86, [%rd26+28];
	ld.global.f32 	%f87, [%rd28+14364];
	fma.rn.f32 	%f110, %f86, %f87, %f85;
	add.s32 	%r25, %r25, 8;
$L__BB2_7:
	setp.eq.s32 	%p6, %r9, 0;
	@%p6 bra 	$L__BB2_13;
	and.b32  	%r12, %r18, 3;
	setp.lt.u32 	%p7, %r9, 4;
	@%p7 bra 	$L__BB2_10;
	mul.wide.u32 	%rd29, %r25, 4;
	add.s64 	%rd30, %rd7, %rd29;
	ld.global.f32 	%f89, [%rd30];
	mul.wide.u32 	%rd31, %r25, 2052;
	add.s64 	%rd32, %rd8, %rd31;
	ld.global.f32 	%f90, [%rd32];
	fma.rn.f32 	%f91, %f89, %f90, %f110;
	ld.global.f32 	%f92, [%rd30+4];
	ld.global.f32 	%f93, [%rd32+2052];
	fma.rn.f32 	%f94, %f92, %f93, %f91;
	ld.global.f32 	%f95, [%rd30+8];
	ld.global.f32 	%f96, [%rd32+4104];
	fma.rn.f32 	%f97, %f95, %f96, %f94;
	ld.global.f32 	%f98, [%rd30+12];
	ld.global.f32 	%f99, [%rd32+6156];
	fma.rn.f32 	%f110, %f98, %f99, %f97;
	add.s32 	%r25, %r25, 4;
$L__BB2_10:
	setp.eq.s32 	%p8, %r12, 0;
	@%p8 bra 	$L__BB2_13;
	mul.wide.u32 	%rd33, %r25, 2052;
	add.s64 	%rd35, %rd33, %rd23;
	add.s64 	%rd49, %rd24, %rd35;
	mul.wide.u32 	%rd38, %r25, 4;
	add.s64 	%rd39, %rd21, %rd38;
	add.s64 	%rd48, %rd22, %rd39;
	neg.s32 	%r27, %r12;
$L__BB2_12:
	.pragma "nounroll";
	ld.global.f32 	%f100, [%rd48];
	ld.global.f32 	%f101, [%rd49];
	fma.rn.f32 	%f110, %f100, %f101, %f110;
	add.s64 	%rd49, %rd49, 2052;
	add.s64 	%rd48, %rd48, 4;
	add.s32 	%r27, %r27, 1;
	setp.ne.s32 	%p9, %r27, 0;
	@%p9 bra 	$L__BB2_12;
$L__BB2_13:
	mul.wide.u32 	%rd41, %r1, 2052;
	mov.u64 	%rd42, dC;
	add.s64 	%rd43, %rd42, %rd41;
	mul.wide.u32 	%rd44, %r2, 4;
	add.s64 	%rd45, %rd43, %rd44;
	st.global.f32 	[%rd45], %f110;
$L__BB2_14:
	ret;

}
	// .globl	_Z34multiplyMatrixGPUByBlocksThreads2Di
.visible .entry _Z34multiplyMatrixGPUByBlocksThreads2Di(
	.param .u32 _Z34multiplyMatrixGPUByBlocksThreads2Di_param_0
)
{
	.reg .pred 	%p<10>;
	.reg .b32 	%r<31>;
	.reg .b32 	%f<112>;
	.reg .b64 	%rd<50>;

	ld.param.u32 	%r18, [_Z34multiplyMatrixGPUByBlocksThreads2Di_param_0];
	mov.u32 	%r19, %tid.y;
	mov.u32 	%r20, %ctaid.x;
	mov.u32 	%r21, %ntid.y;
	mad.lo.s32 	%r1, %r20, %r21, %r19;
	mov.u32 	%r22, %tid.x;
	mov.u32 	%r23, %ctaid.y;
	mov.u32 	%r24, %ntid.x;
	mad.lo.s32 	%r2, %r23, %r24, %r22;
	setp.lt.s32 	%p1, %r18, 1;
	mov.f32 	%f111, 0f00000000;
	@%p1 bra 	$L__BB3_13;
	and.b32  	%r3, %r18, 15;
	setp.lt.u32 	%p2, %r18, 16;
	mov.f32 	%f111, 0f00000000;
	mov.b32 	%r28, 0;
	@%p2 bra 	$L__BB3_4;
	and.b32  	%r28, %r18, 2147483632;
	neg.s32 	%r26, %r28;
	mul.wide.s32 	%rd15, %r1, 2052;
	mov.u64 	%rd16, dA;
	add.s64 	%rd17, %rd15, %rd16;
	add.s64 	%rd47, %rd17, 32;
	mul.wide.u32 	%rd18, %r2, 4;
	mov.u64 	%rd19, dB;
	add.s64 	%rd20, %rd18, %rd19;
	add.s64 	%rd46, %rd20, 16416;
	mov.f32 	%f111, 0f00000000;
$L__BB3_3:
	.pragma "nounroll";
	ld.global.f32 	%f18, [%rd47+-32];
	ld.global.f32 	%f19, [%rd46+-16416];
	fma.rn.f32 	%f20, %f18, %f19, %f111;
	ld.global.f32 	%f21, [%rd47+-28];
	ld.global.f32 	%f22, [%rd46+-14364];
	fma.rn.f32 	%f23, %f21, %f22, %f20;
	ld.global.f32 	%f24, [%rd47+-24];
	ld.global.f32 	%f25, [%rd46+-12312];
	fma.rn.f32 	%f26, %f24, %f25, %f23;
	ld.global.f32 	%f27, [%rd47+-20];
	ld.global.f32 	%f28, [%rd46+-10260];
	fma.rn.f32 	%f29, %f27, %f28, %f26;
	ld.global.f32 	%f30, [%rd47+-16];
	ld.global.f32 	%f31, [%rd46+-8208];
	fma.rn.f32 	%f32, %f30, %f31, %f29;
	ld.global.f32 	%f33, [%rd47+-12];
	ld.global.f32 	%f34, [%rd46+-6156];
	fma.rn.f32 	%f35, %f33, %f34, %f32;
	ld.global.f32 	%f36, [%rd47+-8];
	ld.global.f32 	%f37, [%rd46+-4104];
	fma.rn.f32 	%f38, %f36, %f37, %f35;
	ld.global.f32 	%f39, [%rd47+-4];
	ld.global.f32 	%f40, [%rd46+-2052];
	fma.rn.f32 	%f41, %f39, %f40, %f38;
	ld.global.f32 	%f42, [%rd47];
	ld.global.f32 	%f43, [%rd46];
	fma.rn.f32 	%f44, %f42, %f43, %f41;
	ld.global.f32 	%f45, [%rd47+4];
	ld.global.f32 	%f46, [%rd46+2052];
	fma.rn.f32 	%f47, %f45, %f46, %f44;
	ld.global.f32 	%f48, [%rd47+8];
	ld.global.f32 	%f49, [%rd46+4104];
	fma.rn.f32 	%f50, %f48, %f49, %f47;
	ld.global.f32 	%f51, [%rd47+12];
	ld.global.f32 	%f52, [%rd46+6156];
	fma.rn.f32 	%f53, %f51, %f52, %f50;
	ld.global.f32 	%f54, [%rd47+16];
	ld.global.f32 	%f55, [%rd46+8208];
	fma.rn.f32 	%f56, %f54, %f55, %f53;
	ld.global.f32 	%f57, [%rd47+20];
	ld.global.f32 	%f58, [%rd46+10260];
	fma.rn.f32 	%f59, %f57, %f58, %f56;
	ld.global.f32 	%f60, [%rd47+24];
	ld.global.f32 	%f61, [%rd46+12312];
	fma.rn.f32 	%f62, %f60, %f61, %f59;
	ld.global.f32 	%f63, [%rd47+28];
	ld.global.f32 	%f64, [%rd46+14364];
	fma.rn.f32 	%f111, %f63, %f64, %f62;
	add.s32 	%r26, %r26, 16;
	add.s64 	%rd47, %rd47, 64;
	add.s64 	%rd46, %rd46, 32832;
	setp.ne.s32 	%p3, %r26, 0;
	@%p3 bra 	$L__BB3_3;
$L__BB3_4:
	setp.eq.s32 	%p4, %r3, 0;
	@%p4 bra 	$L__BB3_13;
	mul.wide.s32 	%rd21, %r1, 2052;
	mov.u64 	%rd22, dA;
	add.s64 	%rd7, %rd22, %rd21;
	mul.wide.u32 	%rd23, %r2, 4;
	mov.u64 	%rd24, dB;
	add.s64 	%rd8, %rd24, %rd23;
	and.b32  	%r9, %r18, 7;
	setp.lt.u32 	%p5, %r3, 8;
	@%p5 bra 	$L__BB3_7;
	mul.wide.u32 	%rd25, %r28, 4;
	add.s64 	%rd26, %rd7, %rd25;
	ld.global.f32 	%f66, [%rd26];
	mul.wide.u32 	%rd27, %r28, 2052;
	add.s64 	%rd28, %rd8, %rd27;
	ld.global.f32 	%f67, [%rd28];
	fma.rn.f32 	%f68, %f66, %f67, %f111;
	ld.global.f32 	%f69, [%rd26+4];
	ld.global.f32 	%f70, [%rd28+2052];
	fma.rn.f32 	%f71, %f69, %f70, %f68;
	ld.global.f32 	%f72, [%rd26+8];
	ld.global.f32 	%f73, [%rd28+4104];
	fma.rn.f32 	%f74, %f72, %f73, %f71;
	ld.global.f32 	%f75, [%rd26+12];
	ld.global.f32 	%f76, [%rd28+6156];
	fma.rn.f32 	%f77, %f75, %f76, %f74;
	ld.global.f32 	%f78, [%rd26+16];
	ld.global.f32 	%f79, [%rd28+8208];
	fma.rn.f32 	%f80, %f78, %f79, %f77;
	ld.global.f32 	%f81, [%rd26+20];
	ld.global.f32 	%f82, [%rd28+10260];
	fma.rn.f32 	%f83, %f81, %f82, %f80;
	ld.global.f32 	%f84, [%rd26+24];
	ld.global.f32 	%f85, [%rd28+12312];
	fma.rn.f32 	%f86, %f84, %f85, %f83;
	ld.global.f32 	%f87, [%rd26+28];
	ld.global.f32 	%f88, [%rd28+14364];
	fma.rn.f32 	%f111, %f87, %f88, %f86;
	add.s32 	%r28, %r28, 8;
$L__BB3_7:
	setp.eq.s32 	%p6, %r9, 0;
	@%p6 bra 	$L__BB3_13;
	and.b32  	%r12, %r18, 3;
	setp.lt.u32 	%p7, %r9, 4;
	@%p7 bra 	$L__BB3_10;
	mul.wide.u32 	%rd29, %r28, 4;
	add.s64 	%rd30, %rd7, %rd29;
	ld.global.f32 	%f90, [%rd30];
	mul.wide.u32 	%rd31, %r28, 2052;
	add.s64 	%rd32, %rd8, %rd31;
	ld.global.f32 	%f91, [%rd32];
	fma.rn.f32 	%f92, %f90, %f91, %f111;
	ld.global.f32 	%f93, [%rd30+4];
	ld.global.f32 	%f94, [%rd32+2052];
	fma.rn.f32 	%f95, %f93, %f94, %f92;
	ld.global.f32 	%f96, [%rd30+8];
	ld.global.f32 	%f97, [%rd32+4104];
	fma.rn.f32 	%f98, %f96, %f97, %f95;
	ld.global.f32 	%f99, [%rd30+12];
	ld.global.f32 	%f100, [%rd32+6156];
	fma.rn.f32 	%f111, %f99, %f100, %f98;
	add.s32 	%r28, %r28, 4;
$L__BB3_10:
	setp.eq.s32 	%p8, %r12, 0;
	@%p8 bra 	$L__BB3_13;
	mul.wide.u32 	%rd33, %r28, 2052;
	add.s64 	%rd35, %rd33, %rd23;
	add.s64 	%rd49, %rd24, %rd35;
	mul.wide.u32 	%rd38, %r28, 4;
	add.s64 	%rd39, %rd21, %rd38;
	add.s64 	%rd48, %rd22, %rd39;
	neg.s32 	%r30, %r12;
$L__BB3_12:
	.pragma "nounroll";
	ld.global.f32 	%f101, [%rd48];
	ld.global.f32 	%f102, [%rd49];
	fma.rn.f32 	%f111, %f101, %f102, %f111;
	add.s64 	%rd49, %rd49, 2052;
	add.s64 	%rd48, %rd48, 4;
	add.s32 	%r30, %r30, 1;
	setp.ne.s32 	%p9, %r30, 0;
	@%p9 bra 	$L__BB3_12;
$L__BB3_13:
	mul.wide.s32 	%rd41, %r1, 2052;
	mov.u64 	%rd42, dC;
	add.s64 	%rd43, %rd42, %rd41;
	mul.wide.u32 	%rd44, %r2, 4;
	add.s64 	%rd45, %rd43, %rd44;
	st.global.f32 	[%rd45], %f111;
	ret;

}
	// .globl	_Z45multiplyMatrixGPUByBlocksThreads2DNonMultiplei
.visible .entry _Z45multiplyMatrixGPUByBlocksThreads2DNonMultiplei(
	.param .u32 _Z45multiplyMatrixGPUByBlocksThreads2DNonMultiplei_param_0
)
{
	.reg .pred 	%p<10>;
	.reg .b32 	%r<34>;
	.reg .b32 	%f<111>;
	.reg .b64 	%rd<50>;

	ld.param.u32 	%r19, [_Z45multiplyMatrixGPUByBlocksThreads2DNonMultiplei_param_0];
	mov.u32 	%r20, %tid.y;
	mov.u32 	%r21, %ctaid.x;
	mov.u32 	%r22, %ntid.y;
	mad.lo.s32 	%r1, %r21, %r22, %r20;
	mov.u32 	%r23, %tid.x;
	mov.u32 	%r24, %ctaid.y;
	mov.u32 	%r25, %ntid.x;
	mad.lo.s32 	%r26, %r24, %r25, %r23;
	max.s32 	%r27, %r1, %r26;
	setp.ge.s32 	%p1, %r27, %r19;
	@%p1 bra 	$L__BB4_14;
	and.b32  	%r3, %r19, 15;
	setp.lt.u32 	%p2, %r19, 16;
	mov.f32 	%f110, 0f00000000;
	mov.b32 	%r31, 0;
	@%p2 bra 	$L__BB4_4;
	and.b32  	%r31, %r19, 2147483632;
	neg.s32 	%r29, %r31;
	mul.wide.s32 	%rd15, %r1, 2052;
	mov.u64 	%rd16, dA;
	add.s64 	%rd17, %rd15, %rd16;
	add.s64 	%rd47, %rd17, 32;
	mul.wide.u32 	%rd18, %r26, 4;
	mov.u64 	%rd19, dB;
	add.s64 	%rd20, %rd18, %rd19;
	add.s64 	%rd46, %rd20, 16416;
	mov.f32 	%f110, 0f00000000;
$L__BB4_3:
	.pragma "nounroll";
	ld.global.f32 	%f17, [%rd47+-32];
	ld.global.f32 	%f18, [%rd46+-16416];
	fma.rn.f32 	%f19, %f17, %f18, %f110;
	ld.global.f32 	%f20, [%rd47+-28];
	ld.global.f32 	%f21, [%rd46+-14364];
	fma.rn.f32 	%f22, %f20, %f21, %f19;
	ld.global.f32 	%f23, [%rd47+-24];
	ld.global.f32 	%f24, [%rd46+-12312];
	fma.rn.f32 	%f25, %f23, %f24, %f22;
	ld.global.f32 	%f26, [%rd47+-20];
	ld.global.f32 	%f27, [%rd46+-10260];
	fma.rn.f32 	%f28, %f26, %f27, %f25;
	ld.global.f32 	%f29, [%rd47+-16];
	ld.global.f32 	%f30, [%rd46+-8208];
	fma.rn.f32 	%f31, %f29, %f30, %f28;
	ld.global.f32 	%f32, [%rd47+-12];
	ld.global.f32 	%f33, [%rd46+-6156];
	fma.rn.f32 	%f34, %f32, %f33, %f31;
	ld.global.f32 	%f35, [%rd47+-8];
	ld.global.f32 	%f36, [%rd46+-4104];
	fma.rn.f32 	%f37, %f35, %f36, %f34;
	ld.global.f32 	%f38, [%rd47+-4];
	ld.global.f32 	%f39, [%rd46+-2052];
	fma.rn.f32 	%f40, %f38, %f39, %f37;
	ld.global.f32 	%f41, [%rd47];
	ld.global.f32 	%f42, [%rd46];
	fma.rn.f32 	%f43, %f41, %f42, %f40;
	ld.global.f32 	%f44, [%rd47+4];
	ld.global.f32 	%f45, [%rd46+2052];
	fma.rn.f32 	%f46, %f44, %f45, %f43;
	ld.global.f32 	%f47, [%rd47+8];
	ld.global.f32 	%f48, [%rd46+4104];
	fma.rn.f32 	%f49, %f47, %f48, %f46;
	ld.global.f32 	%f50, [%rd47+12];
	ld.global.f32 	%f51, [%rd46+6156];
	fma.rn.f32 	%f52, %f50, %f51, %f49;
	ld.global.f32 	%f53, [%rd47+16];
	ld.global.f32 	%f54, [%rd46+8208];
	fma.rn.f32 	%f55, %f53, %f54, %f52;
	ld.global.f32 	%f56, [%rd47+20];
	ld.global.f32 	%f57, [%rd46+10260];
	fma.rn.f32 	%f58, %f56, %f57, %f55;
	ld.global.f32 	%f59, [%rd47+24];
	ld.global.f32 	%f60, [%rd46+12312];
	fma.rn.f32 	%f61, %f59, %f60, %f58;
	ld.global.f32 	%f62, [%rd47+28];
	ld.global.f32 	%f63, [%rd46+14364];
	fma.rn.f32 	%f110, %f62, %f63, %f61;
	add.s32 	%r29, %r29, 16;
	add.s64 	%rd47, %rd47, 64;
	add.s64 	%rd46, %rd46, 32832;
	setp.ne.s32 	%p3, %r29, 0;
	@%p3 bra 	$L__BB4_3;
$L__BB4_4:
	setp.eq.s32 	%p4, %r3, 0;
	@%p4 bra 	$L__BB4_13;
	mul.wide.s32 	%rd21, %r1, 2052;
	mov.u64 	%rd22, dA;
	add.s64 	%rd7, %rd22, %rd21;
	mul.wide.u32 	%rd23, %r26, 4;
	mov.u64 	%rd24, dB;
	add.s64 	%rd8, %rd24, %rd23;
	and.b32  	%r9, %r19, 7;
	setp.lt.u32 	%p5, %r3, 8;
	@%p5 bra 	$L__BB4_7;
	mul.wide.u32 	%rd25, %r31, 4;
	add.s64 	%rd26, %rd7, %rd25;
	ld.global.f32 	%f65, [%rd26];
	mul.wide.u32 	%rd27, %r31, 2052;
	add.s64 	%rd28, %rd8, %rd27;
	ld.global.f32 	%f66, [%rd28];
	fma.rn.f32 	%f67, %f65, %f66, %f110;
	ld.global.f32 	%f68, [%rd26+4];
	ld.global.f32 	%f69, [%rd28+2052];
	fma.rn.f32 	%f70, %f68, %f69, %f67;
	ld.global.f32 	%f71, [%rd26+8];
	ld.global.f32 	%f72, [%rd28+4104];
	fma.rn.f32 	%f73, %f71, %f72, %f70;
	ld.global.f32 	%f74, [%rd26+12];
	ld.global.f32 	%f75, [%rd28+6156];
	fma.rn.f32 	%f76, %f74, %f75, %f73;
	ld.global.f32 	%f77, [%rd26+16];
	ld.global.f32 	%f78, [%rd28+8208];
	fma.rn.f32 	%f79, %f77, %f78, %f76;
	ld.global.f32 	%f80, [%rd26+20];
	ld.global.f32 	%f81, [%rd28+10260];
	fma.rn.f32 	%f82, %f80, %f81, %f79;
	ld.global.f32 	%f83, [%rd26+24];
	ld.global.f32 	%f84, [%rd28+12312];
	fma.rn.f32 	%f85, %f83, %f84, %f82;
	ld.global.f32 	%f86, [%rd26+28];
	ld.global.f32 	%f87, [%rd28+14364];
	fma.rn.f32 	%f110, %f86, %f87, %f85;
	add.s32 	%r31, %r31, 8;
$L__BB4_7:
	setp.eq.s32 	%p6, %r9, 0;
	@%p6 bra 	$L__BB4_13;
	and.b32  	%r12, %r19, 3;
	setp.lt.u32 	%p7, %r9, 4;
	@%p7 bra 	$L__BB4_10;
	mul.wide.u32 	%rd29, %r31, 4;
	add.s64 	%rd30, %rd7, %rd29;
	ld.global.f32 	%f89, [%rd30];
	mul.wide.u32 	%rd31, %r31, 2052;
	add.s64 	%rd32, %rd8, %rd31;
	ld.global.f32 	%f90, [%rd32];
	fma.rn.f32 	%f91, %f89, %f90, %f110;
	ld.global.f32 	%f92, [%rd30+4];
	ld.global.f32 	%f93, [%rd32+2052];
	fma.rn.f32 	%f94, %f92, %f93, %f91;
	ld.global.f32 	%f95, [%rd30+8];
	ld.global.f32 	%f96, [%rd32+4104];
	fma.rn.f32 	%f97, %f95, %f96, %f94;
	ld.global.f32 	%f98, [%rd30+12];
	ld.global.f32 	%f99, [%rd32+6156];
	fma.rn.f32 	%f110, %f98, %f99, %f97;
	add.s32 	%r31, %r31, 4;
$L__BB4_10:
	setp.eq.s32 	%p8, %r12, 0;
	@%p8 bra 	$L__BB4_13;
	mul.wide.u32 	%rd33, %r31, 2052;
	add.s64 	%rd35, %rd33, %rd23;
	add.s64 	%rd49, %rd24, %rd35;
	mul.wide.u32 	%rd38, %r31, 4;
	add.s64 	%rd39, %rd21, %rd38;
	add.s64 	%rd48, %rd22, %rd39;
	neg.s32 	%r33, %r12;
$L__BB4_12:
	.pragma "nounroll";
	ld.global.f32 	%f100, [%rd48];
	ld.global.f32 	%f101, [%rd49];
	fma.rn.f32 	%f110, %f100, %f101, %f110;
	add.s64 	%rd49, %rd49, 2052;
	add.s64 	%rd48, %rd48, 4;
	add.s32 	%r33, %r33, 1;
	setp.ne.s32 	%p9, %r33, 0;
	@%p9 bra 	$L__BB4_12;
$L__BB4_13:
	mul.wide.s32 	%rd41, %r1, 2052;
	mov.u64 	%rd42, dC;
	add.s64 	%rd43, %rd42, %rd41;
	mul.wide.u32 	%rd44, %r26, 4;
	add.s64 	%rd45, %rd43, %rd44;
	st.global.f32 	[%rd45], %f110;
$L__BB4_14:
	ret;

}
	// .globl	_Z57multiplyMatrixGPUByBlocksThreads2DNonMultipleSharedMemoryi
.visible .entry _Z57multiplyMatrixGPUByBlocksThreads2DNonMultipleSharedMemoryi(
	.param .u32 _Z57multiplyMatrixGPUByBlocksThreads2DNonMultipleSharedMemoryi_param_0
)
{
	.reg .pred 	%p<6>;
	.reg .b32 	%r<38>;
	.reg .b32 	%f<111>;
	.reg .b64 	%rd<16>;
	// demoted variable
	.shared .align 4 .b8 _ZZ57multiplyMatrixGPUByBlocksThreads2DNonMultipleSharedMemoryiE3shA[4096];
	// demoted variable
	.shared .align 4 .b8 _ZZ57multiplyMatrixGPUByBlocksThreads2DNonMultipleSharedMemoryiE3shB[4096];
	ld.param.u32 	%r16, [_Z57multiplyMatrixGPUByBlocksThreads2DNonMultipleSharedMemoryi_param_0];
	mov.u32 	%r36, %tid.x;
	mov.u32 	%r17, %ctaid.x;
	shl.b32 	%r18, %r17, 5;
	add.s32 	%r2, %r18, %r36;
	mov.u32 	%r35, %tid.y;
	mov.u32 	%r19, %ctaid.y;
	shl.b32 	%r20, %r19, 5;
	add.s32 	%r4, %r20, %r35;
	setp.lt.s32 	%p1, %r16, -30;
	mov.f32 	%f110, 0f00000000;
	@%p1 bra 	$L__BB5_7;
	add.s32 	%r21, %r16, -1;
	shr.s32 	%r22, %r21, 31;
	shr.u32 	%r23, %r22, 27;
	add.s32 	%r24, %r21, %r23;
	shr.s32 	%r25, %r24, 5;
	neg.s32 	%r37, %r25;
	shl.b32 	%r26, %r35, 7;
	mov.u32 	%r27, _ZZ57multiplyMatrixGPUByBlocksThreads2DNonMultipleSharedMemoryiE3shA;
	add.s32 	%r5, %r27, %r26;
	shl.b32 	%r28, %r36, 2;
	add.s32 	%r6, %r5, %r28;
	mul.wide.s32 	%rd3, %r2, 2052;
	mov.u64 	%rd4, dA;
	add.s64 	%rd1, %rd4, %rd3;
	mov.u32 	%r29, _ZZ57multiplyMatrixGPUByBlocksThreads2DNonMultipleSharedMemoryiE3shB;
	add.s32 	%r8, %r29, %r28;
	add.s32 	%r7, %r8, %r26;
	mul.wide.u32 	%rd5, %r4, 4;
	mov.u64 	%rd6, dB;
	add.s64 	%rd2, %rd6, %rd5;
	mov.f32 	%f110, 0f00000000;
$L__BB5_2:
	max.s32 	%r30, %r2, %r36;
	setp.ge.s32 	%p2, %r30, %r16;
	mov.f32 	%f108, 0f00000000;
	@%p2 bra 	$L__BB5_4;
	mul.wide.s32 	%rd7, %r36, 4;
	add.s64 	%rd8, %rd1, %rd7;
	ld.global.f32 	%f108, [%rd8];
$L__BB5_4:
	st.shared.f32 	[%r6], %f108;
	max.s32 	%r32, %r35, %r4;
	setp.ge.s32 	%p3, %r32, %r16;
	mov.f32 	%f109, 0f00000000;
	@%p3 bra 	$L__BB5_6;
	mul.wide.s32 	%rd9, %r35, 2052;
	add.s64 	%rd10, %rd2, %rd9;
	ld.global.f32 	%f109, [%rd10];
$L__BB5_6:
	st.shared.f32 	[%r7], %f109;
	bar.sync 	0;
	ld.shared.f32 	%f12, [%r5];
	ld.shared.f32 	%f13, [%r8];
	fma.rn.f32 	%f14, %f12, %f13, %f110;
	ld.shared.f32 	%f15, [%r5+4];
	ld.shared.f32 	%f16, [%r8+128];
	fma.rn.f32 	%f17, %f15, %f16, %f14;
	ld.shared.f32 	%f18, [%r5+8];
	ld.shared.f32 	%f19, [%r8+256];
	fma.rn.f32 	%f20, %f18, %f19, %f17;
	ld.shared.f32 	%f21, [%r5+12];
	ld.shared.f32 	%f22, [%r8+384];
	fma.rn.f32 	%f23, %f21, %f22, %f20;
	ld.shared.f32 	%f24, [%r5+16];
	ld.shared.f32 	%f25, [%r8+512];
	fma.rn.f32 	%f26, %f24, %f25, %f23;
	ld.shared.f32 	%f27, [%r5+20];
	ld.shared.f32 	%f28, [%r8+640];
	fma.rn.f32 	%f29, %f27, %f28, %f26;
	ld.shared.f32 	%f30, [%r5+24];
	ld.shared.f32 	%f31, [%r8+768];
	fma.rn.f32 	%f32, %f30, %f31, %f29;
	ld.shared.f32 	%f33, [%r5+28];
	ld.shared.f32 	%f34, [%r8+896];
	fma.rn.f32 	%f35, %f33, %f34, %f32;
	ld.shared.f32 	%f36, [%r5+32];
	ld.shared.f32 	%f37, [%r8+1024];
	fma.rn.f32 	%f38, %f36, %f37, %f35;
	ld.shared.f32 	%f39, [%r5+36];
	ld.shared.f32 	%f40, [%r8+1152];
	fma.rn.f32 	%f41, %f39, %f40, %f38;
	ld.shared.f32 	%f42, [%r5+40];
	ld.shared.f32 	%f43, [%r8+1280];
	fma.rn.f32 	%f44, %f42, %f43, %f41;
	ld.shared.f32 	%f45, [%r5+44];
	ld.shared.f32 	%f46, [%r8+1408];
	fma.rn.f32 	%f47, %f45, %f46, %f44;
	ld.shared.f32 	%f48, [%r5+48];
	ld.shared.f32 	%f49, [%r8+1536];
	fma.rn.f32 	%f50, %f48, %f49, %f47;
	ld.shared.f32 	%f51, [%r5+52];
	ld.shared.f32 	%f52, [%r8+1664];
	fma.rn.f32 	%f53, %f51, %f52, %f50;
	ld.shared.f32 	%f54, [%r5+56];
	ld.shared.f32 	%f55, [%r8+1792];
	fma.rn.f32 	%f56, %f54, %f55, %f53;
	ld.shared.f32 	%f57, [%r5+60];
	ld.shared.f32 	%f58, [%r8+1920];
	fma.rn.f32 	%f59, %f57, %f58, %f56;
	ld.shared.f32 	%f60, [%r5+64];
	ld.shared.f32 	%f61, [%r8+2048];
	fma.rn.f32 	%f62, %f60, %f61, %f59;
	ld.shared.f32 	%f63, [%r5+68];
	ld.shared.f32 	%f64, [%r8+2176];
	fma.rn.f32 	%f65, %f63, %f64, %f62;
	ld.shared.f32 	%f66, [%r5+72];
	ld.shared.f32 	%f67, [%r8+2304];
	fma.rn.f32 	%f68, %f66, %f67, %f65;
	ld.shared.f32 	%f69, [%r5+76];
	ld.shared.f32 	%f70, [%r8+2432];
	fma.rn.f32 	%f71, %f69, %f70, %f68;
	ld.shared.f32 	%f72, [%r5+80];
	ld.shared.f32 	%f73, [%r8+2560];
	fma.rn.f32 	%f74, %f72, %f73, %f71;
	ld.shared.f32 	%f75, [%r5+84];
	ld.shared.f32 	%f76, [%r8+2688];
	fma.rn.f32 	%f77, %f75, %f76, %f74;
	ld.shared.f32 	%f78, [%r5+88];
	ld.shared.f32 	%f79, [%r8+2816];
	fma.rn.f32 	%f80, %f78, %f79, %f77;
	ld.shared.f32 	%f81, [%r5+92];
	ld.shared.f32 	%f82, [%r8+2944];
	fma.rn.f32 	%f83, %f81, %f82, %f80;
	ld.shared.f32 	%f84, [%r5+96];
	ld.shared.f32 	%f85, [%r8+3072];
	fma.rn.f32 	%f86, %f84, %f85, %f83;
	ld.shared.f32 	%f87, [%r5+100];
	ld.shared.f32 	%f88, [%r8+3200];
	fma.rn.f32 	%f89, %f87, %f88, %f86;
	ld.shared.f32 	%f90, [%r5+104];
	ld.shared.f32 	%f91, [%r8+3328];
	fma.rn.f32 	%f92, %f90, %f91, %f89;
	ld.shared.f32 	%f93, [%r5+108];
	ld.shared.f32 	%f94, [%r8+3456];
	fma.rn.f32 	%f95, %f93, %f94, %f92;
	ld.shared.f32 	%f96, [%r5+112];
	ld.shared.f32 	%f97, [%r8+3584];
	fma.rn.f32 	%f98, %f96, %f97, %f95;
	ld.shared.f32 	%f99, [%r5+116];
	ld.shared.f32 	%f100, [%r8+3712];
	fma.rn.f32 	%f101, %f99, %f100, %f98;
	ld.shared.f32 	%f102, [%r5+120];
	ld.shared.f32 	%f103, [%r8+3840];
	fma.rn.f32 	%f104, %f102, %f103, %f101;
	ld.shared.f32 	%f105, [%r5+124];
	ld.shared.f32 	%f106, [%r8+3968];
	fma.rn.f32 	%f110, %f105, %f106, %f104;
	bar.sync 	0;
	add.s32 	%r37, %r37, 1;
	add.s32 	%r36, %r36, 32;
	add.s32 	%r35, %r35, 32;
	setp.ne.s32 	%p4, %r37, 1;
	@%p4 bra 	$L__BB5_2;
$L__BB5_7:
	max.s32 	%r34, %r2, %r4;
	setp.ge.s32 	%p5, %r34, %r16;
	@%p5 bra 	$L__BB5_9;
	mul.wide.s32 	%rd11, %r2, 2052;
	mov.u64 	%rd12, dC;
	add.s64 	%rd13, %rd12, %rd11;
	mul.wide.u32 	%rd14, %r4, 4;
	add.s64 	%rd15, %rd13, %rd14;
	st.global.f32 	[%rd15], %f110;
$L__BB5_9:
	ret;

}


// ===== COMPILED SASS (sm_100) =====

	.target	sm_100

	.elftype	@"ET_EXEC"


//--------------------- .note.nv.tkinfo           --------------------------
	.section	.note.nv.tkinfo,"",@"SHT_NOTE"
	.sectionflags	@"SHF_NOTE_NV_TKINFO"
	.tkinfo
        /*0018*/ 	.word	0x00000002
        /*0030*/ 	.string	""
        /*0030*/ 	.string	"ptxas"
        /*0030*/ 	.string	"Cuda compilation tools, release 13.0, V13.0.88"
        /*0030*/ 	.string	"Build cuda_13.0.r13.0/compiler.36424714_0"
        /*0030*/ 	.string	"-arch sm_100 -m 64 "



//--------------------- .note.nv.cuinfo           --------------------------
	.section	.note.nv.cuinfo,"",@"SHT_NOTE"
	.sectionflags	@"SHF_NOTE_NV_CUINFO"
        /*0018*/ 	.short	0x0002
        /*001a*/ 	.short	0x0064
        /*001c*/ 	.short	0x0082
	.zero		2


//--------------------- .nv.info                  --------------------------
	.section	.nv.info,"",@"SHT_CUDA_INFO"
	.align	4


	//----- nvinfo : EIATTR_REGCOUNT
	.align		4
        /*0000*/ 	.byte	0x04, 0x2f
        /*0002*/ 	.short	(.L_4 - .L_3)
	.align		4
.L_3:
        /*0004*/ 	.word	index@(_Z25multiplyMatrixGPUByBlocksi)
        /*0008*/ 	.word	0x0000001f


	//----- nvinfo : EIATTR_FRAME_SIZE
	.align		4
.L_4:
        /*000c*/ 	.byte	0x04, 0x11
        /*000e*/ 	.short	(.L_6 - .L_5)
	.align		4
.L_5:
        /*0010*/ 	.word	index@(_Z25multiplyMatrixGPUByBlocksi)
        /*0014*/ 	.word	0x00000000


	//----- nvinfo : EIATTR_REGCOUNT
	.align		4
.L_6:
        /*0018*/ 	.byte	0x04, 0x2f
        /*001a*/ 	.short	(.L_8 - .L_7)
	.align		4
.L_7:
        /*001c*/ 	.word	index@(_Z34multiplyMatrixGPUByBlocksThreads1Di)
        /*0020*/ 	.word	0x0000001f


	//----- nvinfo : EIATTR_FRAME_SIZE
	.align		4
.L_8:
        /*0024*/ 	.byte	0x04, 0x11
        /*0026*/ 	.short	(.L_10 - .L_9)
	.align		4
.L_9:
        /*0028*/ 	.word	index@(_Z34multiplyMatrixGPUByBlocksThreads1Di)
        /*002c*/ 	.word	0x00000000


	//----- nvinfo : EIATTR_REGCOUNT
	.align		4
.L_10:
        /*0030*/ 	.byte	0x04, 0x2f
        /*0032*/ 	.short	(.L_12 - .L_11)
	.align		4
.L_11:
        /*0034*/ 	.word	index@(_Z45multiplyMatrixGPUByBlocksThreads1DNonMultiplei)
        /*0038*/ 	.word	0x0000001f


	//----- nvinfo : EIATTR_FRAME_SIZE
	.align		4
.L_12:
        /*003c*/ 	.byte	0x04, 0x11
        /*003e*/ 	.short	(.L_14 - .L_13)
	.align		4
.L_13:
        /*0040*/ 	.word	index@(_Z45multiplyMatrixGPUByBlocksThreads1DNonMultiplei)
        /*0044*/ 	.word	0x00000000


	//----- nvinfo : EIATTR_REGCOUNT
	.align		4
.L_14:
        /*0048*/ 	.byte	0x04, 0x2f
        /*004a*/ 	.short	(.L_16 - .L_15)
	.align		4
.L_15:
        /*004c*/ 	.word	index@(_Z34multiplyMatrixGPUByBlocksThreads2Di)
        /*0050*/ 	.word	0x00000020


	//----- nvinfo : EIATTR_FRAME_SIZE
	.align		4
.L_16:
        /*0054*/ 	.byte	0x04, 0x11
        /*0056*/ 	.short	(.L_18 - .L_17)
	.align		4
.L_17:
        /*0058*/ 	.word	index@(_Z34multiplyMatrixGPUByBlocksThreads2Di)
        /*005c*/ 	.word	0x00000000


	//----- nvinfo : EIATTR_REGCOUNT
	.align		4
.L_18:
        /*0060*/ 	.byte	0x04, 0x2f
        /*0062*/ 	.short	(.L_20 - .L_19)
	.align		4
.L_19:
        /*0064*/ 	.word	index@(_Z45multiplyMatrixGPUByBlocksThreads2DNonMultiplei)
        /*0068*/ 	.word	0x00000020


	//----- nvinfo : EIATTR_FRAME_SIZE
	.align		4
.L_20:
        /*006c*/ 	.byte	0x04, 0x11
        /*006e*/ 	.short	(.L_22 - .L_21)
	.align		4
.L_21:
        /*0070*/ 	.word	index@(_Z45multiplyMatrixGPUByBlocksThreads2DNonMultiplei)
        /*0074*/ 	.word	0x00000000


	//----- nvinfo : EIATTR_REGCOUNT
	.align		4
.L_22:
        /*0078*/ 	.byte	0x04, 0x2f
        /*007a*/ 	.short	(.L_24 - .L_23)
	.align		4
.L_23:
        /*007c*/ 	.word	index@(_Z57multiplyMatrixGPUByBlocksThreads2DNonMultipleSharedMemoryi)
        /*0080*/ 	.word	0x00000020


	//----- nvinfo : EIATTR_FRAME_SIZE
	.align		4
.L_24:
        /*0084*/ 	.byte	0x04, 0x11
        /*0086*/ 	.short	(.L_26 - .L_25)
	.align		4
.L_25:
        /*0088*/ 	.word	index@(_Z57multiplyMatrixGPUByBlocksThreads2DNonMultipleSharedMemoryi)
        /*008c*/ 	.word	0x00000000


	//----- nvinfo : EIATTR_MIN_STACK_SIZE
	.align		4
.L_26:
        /*0090*/ 	.byte	0x04, 0x12
        /*0092*/ 	.short	(.L_28 - .L_27)
	.align		4
.L_27:
        /*0094*/ 	.word	index@(_Z57multiplyMatrixGPUByBlocksThreads2DNonMultipleSharedMemoryi)
        /*0098*/ 	.word	0x00000000


	//----- nvinfo : EIATTR_MIN_STACK_SIZE
	.align		4
.L_28:
        /*009c*/ 	.byte	0x04, 0x12
        /*009e*/ 	.short	(.L_30 - .L_29)
	.align		4
.L_29:
        /*00a0*/ 	.word	index@(_Z45multiplyMatrixGPUByBlocksThreads2DNonMultiplei)
        /*00a4*/ 	.word	0x00000000


	//----- nvinfo : EIATTR_MIN_STACK_SIZE
	.align		4
.L_30:
        /*00a8*/ 	.byte	0x04, 0x12
        /*00aa*/ 	.short	(.L_32 - .L_31)
	.align		4
.L_31:
        /*00ac*/ 	.word	index@(_Z34multiplyMatrixGPUByBlocksThreads2Di)
        /*00b0*/ 	.word	0x00000000


	//----- nvinfo : EIATTR_MIN_STACK_SIZE
	.align		4
.L_32:
        /*00b4*/ 	.byte	0x04, 0x12
        /*00b6*/ 	.short	(.L_34 - .L_33)
	.align		4
.L_33:
        /*00b8*/ 	.word	index@(_Z45multiplyMatrixGPUByBlocksThreads1DNonMultiplei)
        /*00bc*/ 	.word	0x00000000


	//----- nvinfo : EIATTR_MIN_STACK_SIZE
	.align		4
.L_34:
        /*00c0*/ 	.byte	0x04, 0x12
        /*00c2*/ 	.short	(.L_36 - .L_35)
	.align		4
.L_35:
        /*00c4*/ 	.word	index@(_Z34multiplyMatrixGPUByBlocksThreads1Di)
        /*00c8*/ 	.word	0x00000000


	//----- nvinfo : EIATTR_MIN_STACK_SIZE
	.align		4
.L_36:
        /*00cc*/ 	.byte	0x04, 0x12
        /*00ce*/ 	.short	(.L_38 - .L_37)
	.align		4
.L_37:
        /*00d0*/ 	.word	index@(_Z25multiplyMatrixGPUByBlocksi)
        /*00d4*/ 	.word	0x00000000
.L_38:


//--------------------- .nv.compat                --------------------------
	.section	.nv.compat,"",@"SHT_CUDA_COMPAT_INFO"
	.align	4
        /*0000*/ 	.byte	0x02, 0x09, 0x00, 0x00, 0x02, 0x02, 0x01, 0x00, 0x02, 0x05, 0x05, 0x00, 0x03, 0x07, 0x01, 0x01
        /*0010*/ 	.byte	0x02, 0x03, 0x00, 0x00, 0x02, 0x06, 0x01, 0x00, 0x04, 0x0b, 0x08, 0x00, 0x09, 0x00, 0x00, 0x00
        /*0020*/ 	.byte	0x00, 0x00, 0x00, 0x00


//--------------------- .nv.info._Z57multiplyMatrixGPUByBlocksThreads2DNonMultipleSharedMemoryi --------------------------
	.section	.nv.info._Z57multiplyMatrixGPUByBlocksThreads2DNonMultipleSharedMemoryi,"",@"SHT_CUDA_INFO"
	.sectionflags	@""
	.align	4


	//----- nvinfo : EIATTR_CUDA_API_VERSION
	.align		4
        /*0000*/ 	.byte	0x04, 0x37
        /*0002*/ 	.short	(.L_40 - .L_39)
.L_39:
        /*0004*/ 	.word	0x00000082


	//----- nvinfo : EIATTR_KPARAM_INFO
	.align		4
.L_40:
        /*0008*/ 	.byte	0x04, 0x17
        /*000a*/ 	.short	(.L_42 - .L_41)
.L_41:
        /*000c*/ 	.word	0x00000000
        /*0010*/ 	.short	0x0000
        /*0012*/ 	.short	0x0000
        /*0014*/ 	.byte	0x00, 0xf0, 0x11, 0x00


	//----- nvinfo : EIATTR_SPARSE_MMA_MASK
	.align		4
.L_42:
        /*0018*/ 	.byte	0x03, 0x50
        /*001a*/ 	.short	0x0000


	//----- nvinfo : EIATTR_MAXREG_COUNT
	.align		4
        /*001c*/ 	.byte	0x03, 0x1b
        /*001e*/ 	.short	0x00ff


	//----- nvinfo : EIATTR_NUM_BARRIERS
	.align		4
        /*0020*/ 	.byte	0x02, 0x4c
        /*0022*/ 	.byte	0x01
	.zero		1


	//----- nvinfo : EIATTR_MERCURY_ISA_VERSION
	.align		4
        /*0024*/ 	.byte	0x03, 0x5f
        /*0026*/ 	.short	0x0101


	//----- nvinfo : EIATTR_VRC_CTA_INIT_COUNT
	.align		4
        /*0028*/ 	.byte	0x02, 0x4a
	.zero		1
	.zero		1


	//----- nvinfo : EIATTR_EXIT_INSTR_OFFSETS
	.align		4
        /*002c*/ 	.byte	0x04, 0x1c
        /*002e*/ 	.short	(.L_44 - .L_43)


	//   ....[0]....
.L_43:
        /*0030*/ 	.word	0x000007e0


	//   ....[1]....
        /*0034*/ 	.word	0x00000830


	//----- nvinfo : EIATTR_CBANK_PARAM_SIZE
	.align		4
.L_44:
        /*0038*/ 	.byte	0x03, 0x19
        /*003a*/ 	.short	0x0004


	//----- nvinfo : EIATTR_PARAM_CBANK
	.align		4
        /*003c*/ 	.byte	0x04, 0x0a
        /*003e*/ 	.short	(.L_46 - .L_45)
	.align		4
.L_45:
        /*0040*/ 	.word	index@(.nv.constant0._Z57multiplyMatrixGPUByBlocksThreads2DNonMultipleSharedMemoryi)
        /*0044*/ 	.short	0x0380
        /*0046*/ 	.short	0x0004


	//----- nvinfo : EIATTR_SW_WAR
	.align		4
.L_46:
        /*0048*/ 	.byte	0x04, 0x36
        /*004a*/ 	.short	(.L_48 - .L_47)
.L_47:
        /*004c*/ 	.word	0x00000008
.L_48:


//--------------------- .nv.info._Z45multiplyMatrixGPUByBlocksThreads2DNonMultiplei --------------------------
	.section	.nv.info._Z45multiplyMatrixGPUByBlocksThreads2DNonMultiplei,"",@"SHT_CUDA_INFO"
	.sectionflags	@""
	.align	4


	//----- nvinfo : EIATTR_CUDA_API_VERSION
	.align		4
        /*0000*/ 	.byte	0x04, 0x37
        /*0002*/ 	.short	(.L_50 - .L_49)
.L_49:
        /*0004*/ 	.word	0x00000082


	//----- nvinfo : EIATTR_KPARAM_INFO
	.align		4
.L_50:
        /*0008*/ 	.byte	0x04, 0x17
        /*000a*/ 	.short	(.L_52 - .L_51)
.L_51:
        /*000c*/ 	.word	0x00000000
        /*0010*/ 	.short	0x0000
        /*0012*/ 	.short	0x0000
        /*0014*/ 	.byte	0x00, 0xf0, 0x11, 0x00


	//----- nvinfo : EIATTR_SPARSE_MMA_MASK
	.align		4
.L_52:
        /*0018*/ 	.byte	0x03, 0x50
        /*001a*/ 	.short	0x0000


	//----- nvinfo : EIATTR_MAXREG_COUNT
	.align		4
        /*001c*/ 	.byte	0x03, 0x1b
        /*001e*/ 	.short	0x00ff


	//----- nvinfo : EIATTR_MERCURY_ISA_VERSION
	.align		4
        /*0020*/ 	.byte	0x03, 0x5f
        /*0022*/ 	.short	0x0101


	//----- nvinfo : EIATTR_VRC_CTA_INIT_COUNT
	.align		4
        /*0024*/ 	.byte	0x02, 0x4a
	.zero		1
	.zero		1


	//----- nvinfo : EIATTR_EXIT_INSTR_OFFSETS
	.align		4
        /*0028*/ 	.byte	0x04, 0x1c
        /*002a*/ 	.short	(.L_54 - .L_53)


	//   ....[0]....
.L_53:
        /*002c*/ 	.word	0x000000c0


	//   ....[1]....
        /*0030*/ 	.word	0x00000ac0


	//----- nvinfo : EIATTR_CBANK_PARAM_SIZE
	.align		4
.L_54:
        /*0034*/ 	.byte	0x03, 0x19
        /*0036*/ 	.short	0x0004


	//----- nvinfo : EIATTR_PARAM_CBANK
	.align		4
        /*0038*/ 	.byte	0x04, 0x0a
        /*003a*/ 	.short	(.L_56 - .L_55)
	.align		4
.L_55:
        /*003c*/ 	.word	index@(.nv.constant0._Z45multiplyMatrixGPUByBlocksThreads2DNonMultiplei)
        /*0040*/ 	.short	0x0380
        /*0042*/ 	.short	0x0004


	//----- nvinfo : EIATTR_SW_WAR
	.align		4
.L_56:
        /*0044*/ 	.byte	0x04, 0x36
        /*0046*/ 	.short	(.L_58 - .L_57)
.L_57:
        /*0048*/ 	.word	0x00000008
.L_58:


//--------------------- .nv.info._Z34multiplyMatrixGPUByBlocksThreads2Di --------------------------
	.section	.nv.info._Z34multiplyMatrixGPUByBlocksThreads2Di,"",@"SHT_CUDA_INFO"
	.sectionflags	@""
	.align	4


	//----- nvinfo : EIATTR_CUDA_API_VERSION
	.align		4
        /*0000*/ 	.byte	0x04, 0x37
        /*0002*/ 	.short	(.L_60 - .L_59)
.L_59:
        /*0004*/ 	.word	0x00000082


	//----- nvinfo : EIATTR_KPARAM_INFO
	.align		4
.L_60:
        /*0008*/ 	.byte	0x04, 0x17
        /*000a*/ 	.short	(.L_62 - .L_61)
.L_61:
        /*000c*/ 	.word	0x00000000
        /*0010*/ 	.short	0x0000
        /*0012*/ 	.short	0x0000
        /*0014*/ 	.byte	0x00, 0xf0, 0x11, 0x00


	//----- nvinfo : EIATTR_SPARSE_MMA_MASK
	.align		4
.L_62:
        /*0018*/ 	.byte	0x03, 0x50
        /*001a*/ 	.short	0x0000


	//----- nvinfo : EIATTR_MAXREG_COUNT
	.align		4
        /*001c*/ 	.byte	0x03, 0x1b
        /*001e*/ 	.short	0x00ff


	//----- nvinfo : EIATTR_MERCURY_ISA_VERSION
	.align		4
        /*0020*/ 	.byte	0x03, 0x5f
        /*0022*/ 	.short	0x0101


	//----- nvinfo : EIATTR_VRC_CTA_INIT_COUNT
	.align		4
        /*0024*/ 	.byte	0x02, 0x4a
	.zero		1
	.zero		1


	//----- nvinfo : EIATTR_EXIT_INSTR_OFFSETS
	.align		4
        /*0028*/ 	.byte	0x04, 0x1c
        /*002a*/ 	.short	(.L_64 - .L_63)


	//   ....[0]....
.L_63:
        /*002c*/ 	.word	0x00000ac0


	//----- nvinfo : EIATTR_CBANK_PARAM_SIZE
	.align		4
.L_64:
        /*0030*/ 	.byte	0x03, 0x19
        /*0032*/ 	.short	0x0004


	//----- nvinfo : EIATTR_PARAM_CBANK
	.align		4
        /*0034*/ 	.byte	0x04, 0x0a
        /*0036*/ 	.short	(.L_66 - .L_65)
	.align		4
.L_65:
        /*0038*/ 	.word	index@(.nv.constant0._Z34multiplyMatrixGPUByBlocksThreads2Di)
        /*003c*/ 	.short	0x0380
        /*003e*/ 	.short	0x0004


	//----- nvinfo : EIATTR_SW_WAR
	.align		4
.L_66:
        /*0040*/ 	.byte	0x04, 0x36
        /*0042*/ 	.short	(.L_68 - .L_67)
.L_67:
        /*0044*/ 	.word	0x00000008
.L_68:


//--------------------- .nv.info._Z45multiplyMatrixGPUByBlocksThreads1DNonMultiplei --------------------------
	.section	.nv.info._Z45multiplyMatrixGPUByBlocksThreads1DNonMultiplei,"",@"SHT_CUDA_INFO"
	.sectionflags	@""
	.align	4


	//----- nvinfo : EIATTR_CUDA_API_VERSION
	.align		4
        /*0000*/ 	.byte	0x04, 0x37
        /*0002*/ 	.short	(.L_70 - .L_69)
.L_69:
        /*0004*/ 	.word	0x00000082


	//----- nvinfo : EIATTR_KPARAM_INFO
	.align		4
.L_70:
        /*0008*/ 	.byte	0x04, 0x17
        /*000a*/ 	.short	(.L_72 - .L_71)
.L_71:
        /*000c*/ 	.word	0x00000000
        /*0010*/ 	.short	0x0000
        /*0012*/ 	.short	0x0000
        /*0014*/ 	.byte	0x00, 0xf0, 0x11, 0x00


	//----- nvinfo : EIATTR_SPARSE_MMA_MASK
	.align		4
.L_72:
        /*0018*/ 	.byte	0x03, 0x50
        /*001a*/ 	.short	0x0000


	//----- nvinfo : EIATTR_MAXREG_COUNT
	.align		4
        /*001c*/ 	.byte	0x03, 0x1b
        /*001e*/ 	.short	0x00ff


	//----- nvinfo : EIATTR_MERCURY_ISA_VERSION
	.align		4
        /*0020*/ 	.byte	0x03, 0x5f
        /*0022*/ 	.short	0x0101


	//----- nvinfo : EIATTR_VRC_CTA_INIT_COUNT
	.align		4
        /*0024*/ 	.byte	0x02, 0x4a
	.zero		1
	.zero		1


	//----- nvinfo : EIATTR_EXIT_INSTR_OFFSETS
	.align		4
        /*0028*/ 	.byte	0x04, 0x1c
        /*002a*/ 	.short	(.L_74 - .L_73)


	//   ....[0]....
.L_73:
        /*002c*/ 	.word	0x00000070


	//   ....[1]....
        /*0030*/ 	.word	0x00000a60


	//----- nvinfo : EIATTR_CBANK_PARAM_SIZE
	.align		4
.L_74:
        /*0034*/ 	.byte	0x03, 0x19
        /*0036*/ 	.short	0x0004


	//----- nvinfo : EIATTR_PARAM_CBANK
	.align		4
        /*0038*/ 	.byte	0x04, 0x0a
        /*003a*/ 	.short	(.L_76 - .L_75)
	.align		4
.L_75:
        /*003c*/ 	.word	index@(.nv.constant0._Z45multiplyMatrixGPUByBlocksThreads1DNonMultiplei)
        /*0040*/ 	.short	0x0380
        /*0042*/ 	.short	0x0004


	//----- nvinfo : EIATTR_SW_WAR
	.align		4
.L_76:
        /*0044*/ 	.byte	0x04, 0x36
        /*0046*/ 	.short	(.L_78 - .L_77)
.L_77:
        /*0048*/ 	.word	0x00000008
.L_78:


//--------------------- .nv.info._Z34multiplyMatrixGPUByBlocksThreads1Di --------------------------
	.section	.nv.info._Z34multiplyMatrixGPUByBlocksThreads1Di,"",@"SHT_CUDA_INFO"
	.sectionflags	@""
	.align	4


	//----- nvinfo : EIATTR_CUDA_API_VERSION
	.align		4
        /*0000*/ 	.byte	0x04, 0x37
        /*0002*/ 	.short	(.L_80 - .L_79)
.L_79:
        /*0004*/ 	.word	0x00000082


	//----- nvinfo : EIATTR_KPARAM_INFO
	.align		4
.L_80:
        /*0008*/ 	.byte	0x04, 0x17
        /*000a*/ 	.short	(.L_82 - .L_81)
.L_81:
        /*000c*/ 	.word	0x00000000
        /*0010*/ 	.short	0x0000
        /*0012*/ 	.short	0x0000
        /*0014*/ 	.byte	0x00, 0xf0, 0x11, 0x00


	//----- nvinfo : EIATTR_SPARSE_MMA_MASK
	.align		4
.L_82:
        /*0018*/ 	.byte	0x03, 0x50
        /*001a*/ 	.short	0x0000


	//----- nvinfo : EIATTR_MAXREG_COUNT
	.align		4
        /*001c*/ 	.byte	0x03, 0x1b
        /*001e*/ 	.short	0x00ff


	//----- nvinfo : EIATTR_MERCURY_ISA_VERSION
	.align		4
        /*0020*/ 	.byte	0x03, 0x5f
        /*0022*/ 	.short	0x0101


	//----- nvinfo : EIATTR_VRC_CTA_INIT_COUNT
	.align		4
        /*0024*/ 	.byte	0x02, 0x4a
	.zero		1
	.zero		1


	//----- nvinfo : EIATTR_EXIT_INSTR_OFFSETS
	.align		4
        /*0028*/ 	.byte	0x04, 0x1c
        /*002a*/ 	.short	(.L_84 - .L_83)


	//   ....[0]....
.L_83:
        /*002c*/ 	.word	0x00000a90


	//----- nvinfo : EIATTR_CBANK_PARAM_SIZE
	.align		4
.L_84:
        /*0030*/ 	.byte	0x03, 0x19
        /*0032*/ 	.short	0x0004


	//----- nvinfo : EIATTR_PARAM_CBANK
	.align		4
        /*0034*/ 	.byte	0x04, 0x0a
        /*0036*/ 	.short	(.L_86 - .L_85)
	.align		4
.L_85:
        /*0038*/ 	.word	index@(.nv.constant0._Z34multiplyMatrixGPUByBlocksThreads1Di)
        /*003c*/ 	.short	0x0380
        /*003e*/ 	.short	0x0004


	//----- nvinfo : EIATTR_SW_WAR
	.align		4
.L_86:
        /*0040*/ 	.byte	0x04, 0x36
        /*0042*/ 	.short	(.L_88 - .L_87)
.L_87:
        /*0044*/ 	.word	0x00000008
.L_88:


//--------------------- .nv.info._Z25multiplyMatrixGPUByBlocksi --------------------------
	.section	.nv.info._Z25multiplyMatrixGPUByBlocksi,"",@"SHT_CUDA_INFO"
	.sectionflags	@""
	.align	4


	//----- nvinfo : EIATTR_CUDA_API_VERSION
	.align		4
        /*0000*/ 	.byte	0x04, 0x37
        /*0002*/ 	.short	(.L_90 - .L_89)
.L_89:
        /*0004*/ 	.word	0x00000082


	//----- nvinfo : EIATTR_KPARAM_INFO
	.align		4
.L_90:
        /*0008*/ 	.byte	0x04, 0x17
        /*000a*/ 	.short	(.L_92 - .L_91)
.L_91:
        /*000c*/ 	.word	0x00000000
        /*0010*/ 	.short	0x0000
        /*0012*/ 	.short	0x0000
        /*0014*/ 	.byte	0x00, 0xf0, 0x11, 0x00


	//----- nvinfo : EIATTR_SPARSE_MMA_MASK
	.align		4
.L_92:
        /*0018*/ 	.byte	0x03, 0x50
        /*001a*/ 	.short	0x0000


	//----- nvinfo : EIATTR_MAXREG_COUNT
	.align		4
        /*001c*/ 	.byte	0x03, 0x1b
        /*001e*/ 	.short	0x00ff


	//----- nvinfo : EIATTR_MERCURY_ISA_VERSION
	.align		4
        /*0020*/ 	.byte	0x03, 0x5f
        /*0022*/ 	.short	0x0101


	//----- nvinfo : EIATTR_VRC_CTA_INIT_COUNT
	.align		4
        /*0024*/ 	.byte	0x02, 0x4a
	.zero		1
	.zero		1


	//----- nvinfo : EIATTR_EXIT_INSTR_OFFSETS
	.align		4
        /*0028*/ 	.byte	0x04, 0x1c
        /*002a*/ 	.short	(.L_94 - .L_93)


	//   ....[0]....
.L_93:
        /*002c*/ 	.word	0x00000a80


	//----- nvinfo : EIATTR_CBANK_PARAM_SIZE
	.align		4
.L_94:
        /*0030*/ 	.byte	0x03, 0x19
        /*0032*/ 	.short	0x0004


	//----- nvinfo : EIATTR_PARAM_CBANK
	.align		4
        /*0034*/ 	.byte	0x04, 0x0a
        /*0036*/ 	.short	(.L_96 - .L_95)
	.align		4
.L_95:
        /*0038*/ 	.word	index@(.nv.constant0._Z25multiplyMatrixGPUByBlocksi)
        /*003c*/ 	.short	0x0380
        /*003e*/ 	.short	0x0004


	//----- nvinfo : EIATTR_SW_WAR
	.align		4
.L_96:
        /*0040*/ 	.byte	0x04, 0x36
        /*0042*/ 	.short	(.L_98 - .L_97)
.L_97:
        /*0044*/ 	.word	0x00000008
.L_98:


//--------------------- .nv.callgraph             --------------------------
	.section	.nv.callgraph,"",@"SHT_CUDA_CALLGRAPH"
	.align	4
	.sectionentsize	8
	.align		4
        /*0000*/ 	.word	0x00000000
	.align		4
        /*0004*/ 	.word	0xffffffff
	.align		4
        /*0008*/ 	.word	0x00000000
	.align		4
        /*000c*/ 	.word	0xfffffffe
	.align		4
        /*0010*/ 	.word	0x00000000
	.align		4
        /*0014*/ 	.word	0xfffffffd
	.align		4
        /*0018*/ 	.word	0x00000000
	.align		4
        /*001c*/ 	.word	0xfffffffc


//--------------------- .nv.constant4             --------------------------
	.section	.nv.constant4,"a",@progbits
	.align	8
	.align		8
.nv.constant4:
        /*0000*/ 	.dword	dA
	.align		8
        /*0008*/ 	.dword	dB
	.align		8
        /*0010*/ 	.dword	dC


//--------------------- .text._Z57multiplyMatrixGPUByBlocksThreads2DNonMultipleSharedMemoryi --------------------------
	.section	.text._Z57multiplyMatrixGPUByBlocksThreads2DNonMultipleSharedMemoryi,"ax",@progbits
	.align	128
        .global         _Z57multiplyMatrixGPUByBlocksThreads2DNonMultipleSharedMemoryi
        .type           _Z57multiplyMatrixGPUByBlocksThreads2DNonMultipleSharedMemoryi,@function
        .size           _Z57multiplyMatrixGPUByBlocksThreads2DNonMultipleSharedMemoryi,(.L_x_38 - _Z57multiplyMatrixGPUByBlocksThreads2DNonMultipleSharedMemoryi)
        .other          _Z57multiplyMatrixGPUByBlocksThreads2DNonMultipleSharedMemoryi,@"STO_CUDA_ENTRY STV_DEFAULT"
_Z57multiplyMatrixGPUByBlocksThreads2DNonMultipleSharedMemoryi:
.text._Z57multiplyMatrixGPUByBlocksThreads2DNonMultipleSharedMemoryi:
[----:B------:R-:W-:Y:S01]  /*0000*/  LDC R1, c[0x0][0x37c] ;  /* 0x0000df00ff017b82 */ /* 0x000fe20000000800 */
[----:B------:R-:W0:Y:S01]  /*0010*/  S2R R5, SR_TID.X ;  /* 0x0000000000057919 */ /* 0x000e220000002100 */
[----:B------:R-:W1:Y:S01]  /*0020*/  LDCU UR4, c[0x0][0x380] ;  /* 0x00007000ff0477ac */ /* 0x000e620008000800 */
[----:B------:R-:W-:Y:S01]  /*0030*/  HFMA2 R23, -RZ, RZ, 0, 0 ;  /* 0x00000000ff177431 */ /* 0x000fe200000001ff */
[----:B------:R-:W0:Y:S01]  /*0040*/  S2R R16, SR_CTAID.X ;  /* 0x0000000000107919 */ /* 0x000e220000002500 */
[----:B------:R-:W2:Y:S01]  /*0050*/  LDCU.64 UR10, c[0x0][0x358] ;  /* 0x00006b00ff0a77ac */ /* 0x000ea20008000a00 */
[----:B------:R-:W3:Y:S01]  /*0060*/  S2R R6, SR_TID.Y ;  /* 0x0000000000067919 */ /* 0x000ee20000002200 */
[----:B------:R-:W3:Y:S01]  /*0070*/  S2R R7, SR_CTAID.Y ;  /* 0x0000000000077919 */ /* 0x000ee20000002600 */
[----:B-1----:R-:W-:Y:S01]  /*0080*/  UISETP.GE.AND UP0, UPT, UR4, -0x1e, UPT ;  /* 0xffffffe20400788c */ /* 0x002fe2000bf06270 */
[----:B0-----:R-:W-:Y:S02]  /*0090*/  LEA R16, R16, R5, 0x5 ;  /* 0x0000000510107211 */ /* 0x001fe400078e28ff */
[----:B---3--:R-:W-:-:S06]  /*00a0*/  LEA R7, R7, R6, 0x5 ;  /* 0x0000000607077211 */ /* 0x008fcc00078e28ff */
[----:B--2---:R-:W-:Y:S05]  /*00b0*/  BRA.U !UP0, `(.L_x_0) ;  /* 0x0000000508c07547 */ /* 0x004fea000b800000 */
[----:B------:R-:W0:Y:S01]  /*00c0*/  S2UR UR7, SR_CgaCtaId ;  /* 0x00000000000779c3 */ /* 0x000e220000008800 */
[----:B------:R-:W-:Y:S01]  /*00d0*/  UMOV UR6, 0x400 ;  /* 0x0000040000067882 */ /* 0x000fe20000000000 */
[----:B------:R-:W-:Y:S01]  /*00e0*/  UIADD3 UR4, UPT, UPT, UR4, -0x1, URZ ;  /* 0xffffffff04047890 */ /* 0x000fe2000fffe0ff */
[----:B------:R-:W-:Y:S01]  /*00f0*/  MOV R23, RZ ;  /* 0x000000ff00177202 */ /* 0x000fe20000000f00 */
[----:B------:R-:W1:Y:S04]  /*0100*/  LDCU UR8, c[0x0][0x380] ;  /* 0x00007000ff0877ac */ /* 0x000e680008000800 */
[----:B------:R-:W2:Y:S01]  /*0110*/  LDC.64 R20, c[0x4][RZ] ;  /* 0x01000000ff147b82 */ /* 0x000ea20000000a00 */
[----:B------:R-:W-:-:S04]  /*0120*/  USHF.R.S32.HI UR5, URZ, 0x1f, UR4 ;  /* 0x0000001fff057899 */ /* 0x000fc80008011404 */
[----:B------:R-:W-:-:S03]  /*0130*/  ULEA.HI UR5, UR5, UR4, URZ, 0x5 ;  /* 0x0000000405057291 */ /* 0x000fc6000f8f28ff */
[----:B------:R-:W3:Y:S01]  /*0140*/  LDC.64 R18, c[0x4][0x8] ;  /* 0x01000200ff127b82 */ /* 0x000ee20000000a00 */
[----:B------:R-:W-:-:S04]  /*0150*/  USHF.R.S32.HI UR5, URZ, 0x5, UR5 ;  /* 0x00000005ff057899 */ /* 0x000fc80008011405 */
[----:B------:R-:W-:Y:S02]  /*0160*/  UIADD3 UR5, UPT, UPT, -UR5, URZ, URZ ;  /* 0x000000ff05057290 */ /* 0x000fe4000fffe1ff */
[----:B0-----:R-:W-:Y:S02]  /*0170*/  ULEA UR9, UR7, UR6, 0x18 ;  /* 0x0000000607097291 */ /* 0x001fe4000f8ec0ff */
[----:B------:R-:W-:-:S04]  /*0180*/  UIADD3 UR6, UPT, UPT, UR6, 0x1000, URZ ;  /* 0x0000100006067890 */ /* 0x000fc8000fffe0ff */
[----:B------:R-:W-:Y:S01]  /*0190*/  ULEA UR6, UR7, UR6, 0x18 ;  /* 0x0000000607067291 */ /* 0x000fe2000f8ec0ff */
[----:B------:R-:W-:Y:S01]  /*01a0*/  LEA R2, R6, UR9, 0x7 ;  /* 0x0000000906027c11 */ /* 0x000fe2000f8e38ff */
[----:B--2---:R-:W-:-:S03]  /*01b0*/  IMAD.WIDE R20, R16, 0x804, R20 ;  /* 0x0000080410147825 */ /* 0x004fc600078e0214 */
[C---:B------:R-:W-:Y:S02]  /*01c0*/  LEA R4, R5.reuse, R2, 0x2 ;  /* 0x0000000205047211 */ /* 0x040fe400078e10ff */
[----:B------:R-:W-:Y:S01]  /*01d0*/  LEA R3, R5, UR6, 0x2 ;  /* 0x0000000605037c11 */ /* 0x000fe2000f8e10ff */
[----:B---3--:R-:W-:-:S03]  /*01e0*/  IMAD.WIDE.U32 R18, R7, 0x4, R18 ;  /* 0x0000000407127825 */ /* 0x008fc600078e0012 */
[----:B-1----:R-:W-:-:S07]  /*01f0*/  LEA R0, R6, R3, 0x7 ;  /* 0x0000000306007211 */ /* 0x002fce00078e38ff */
.L_x_1:
[----:B------:R-:W-:Y:S01]  /*0200*/  VIMNMX R8, PT, PT, R16, R5, !PT ;  /* 0x0000000510087248 */ /* 0x000fe20007fe0100 */
[----:B------:R-:W-:Y:S01]  /*0210*/  UMOV UR4, UR8 ;  /* 0x0000000800047c82 */ /* 0x000fe20008000000 */
[----:B------:R-:W-:Y:S01]  /*0220*/  VIMNMX R9, PT, PT, R7, R6, !PT ;  /* 0x0000000607097248 */ /* 0x000fe20007fe0100 */
[----:B------:R-:W-:Y:S01]  /*0230*/  HFMA2 R29, -RZ, RZ, 0, 0 ;  /* 0x00000000ff1d7431 */ /* 0x000fe200000001ff */
[----:B------:R-:W-:Y:S02]  /*0240*/  ISETP.GE.AND P0, PT, R8, UR4, PT ;  /* 0x0000000408007c0c */ /* 0x000fe4000bf06270 */
[----:B------:R-:W-:Y:S02]  /*0250*/  ISETP.GE.AND P1, PT, R9, UR4, PT ;  /* 0x0000000409007c0c */ /* 0x000fe4000bf26270 */
[----:B------:R-:W-:-:S09]  /*0260*/  MOV R26, RZ ;  /* 0x000000ff001a7202 */ /* 0x000fd20000000f00 */
[----:B------:R-:W-:-:S04]  /*0270*/  @!P0 IMAD.WIDE R8, R5, 0x4, R20 ;  /* 0x0000000405088825 */ /* 0x000fc800078e0214 */
[C---:B------:R-:W-:Y:S01]  /*0280*/  @!P1 IMAD.WIDE R24, R6.reuse, 0x804, R18 ;  /* 0x0000080406189825 */ /* 0x040fe200078e0212 */
[----:B------:R-:W2:Y:S04]  /*0290*/  @!P0 LDG.E R29, desc[UR10][R8.64] ;  /* 0x0000000a081d8981 */ /* 0x000ea8000c1e1900 */
[----:B------:R-:W3:Y:S01]  /*02a0*/  @!P1 LDG.E R26, desc[UR10][R24.64] ;  /* 0x0000000a181a9981 */ /* 0x000ee2000c1e1900 */
[----:B------:R-:W-:Y:S01]  /*02b0*/  UIADD3 UR5, UPT, UPT, UR5, 0x1, URZ ;  /* 0x0000000105057890 */ /* 0x000fe2000fffe0ff */
[----:B------:R-:W-:Y:S02]  /*02c0*/  IADD3 R5, PT, PT, R5, 0x20, RZ ;  /* 0x0000002005057810 */ /* 0x000fe40007ffe0ff */
[----:B------:R-:W-:Y:S01]  /*02d0*/  IADD3 R6, PT, PT, R6, 0x20, RZ ;  /* 0x0000002006067810 */ /* 0x000fe20007ffe0ff */
[----:B------:R-:W-:Y:S01]  /*02e0*/  UISETP.NE.AND UP0, UPT, UR5, 0x1, UPT ;  /* 0x000000010500788c */ /* 0x000fe2000bf05270 */
[----:B--2---:R-:W-:Y:S04]  /*02f0*/  STS [R4], R29 ;  /* 0x0000001d04007388 */ /* 0x004fe80000000800 */
[----:B---3--:R-:W-:Y:S01]  /*0300*/  STS [R0], R26 ;  /* 0x0000001a00007388 */ /* 0x008fe20000000800 */
[----:B------:R-:W-:Y:S06]  /*0310*/  BAR.SYNC.DEFER_BLOCKING 0x0 ;  /* 0x0000000000007b1d */ /* 0x000fec0000010000 */
[----:B------:R-:W-:Y:S04]  /*0320*/  LDS R22, [R3] ;  /* 0x0000000003167984 */ /* 0x000fe80000000800 */
[----:B------:R-:W0:Y:S04]  /*0330*/  LDS.128 R12, [R2] ;  /* 0x00000000020c7984 */ /* 0x000e280000000c00 */
[----:B------:R-:W1:Y:S04]  /*0340*/  LDS R25, [R3+0x80] ;  /* 0x0000800003197984 */ /* 0x000e680000000800 */
[----:B------:R-:W2:Y:S04]  /*0350*/  LDS R27, [R3+0x100] ;  /* 0x00010000031b7984 */ /* 0x000ea80000000800 */
[----:B------:R-:W3:Y:S04]  /*0360*/  LDS R28, [R3+0x180] ;  /* 0x00018000031c7984 */ /* 0x000ee80000000800 */
[----:B------:R-:W-:Y:S04]  /*0370*/  LDS R17, [R3+0x200] ;  /* 0x0002000003117984 */ /* 0x000fe80000000800 */
[----:B------:R-:W4:Y:S04]  /*0380*/  LDS.128 R8, [R2+0x10] ;  /* 0x0000100002087984 */ /* 0x000f280000000c00 */
[----:B------:R-:W-:Y:S04]  /*0390*/  LDS R26, [R3+0x380] ;  /* 0x00038000031a7984 */ /* 0x000fe80000000800 */
[----:B------:R-:W-:Y:S01]  /*03a0*/  LDS R24, [R3+0x480] ;  /* 0x0004800003187984 */ /* 0x000fe20000000800 */
[----:B0-----:R-:W-:-:S03]  /*03b0*/  FFMA R12, R12, R22, R23 ;  /* 0x000000160c0c7223 */ /* 0x001fc60000000017 */
[----:B------:R-:W0:Y:S01]  /*03c0*/  LDS R22, [R3+0x280] ;  /* 0x0002800003167984 */ /* 0x000e220000000800 */
[----:B-1----:R-:W-:-:S03]  /*03d0*/  FFMA R12, R25, R13, R12 ;  /* 0x0000000d190c7223 */ /* 0x002fc6000000000c */
[----:B------:R-:W1:Y:S01]  /*03e0*/  LDS R23, [R3+0x300] ;  /* 0x0003000003177984 */ /* 0x000e620000000800 */
[----:B--2---:R-:W-:-:S03]  /*03f0*/  FFMA R27, R27, R14, R12 ;  /* 0x0000000e1b1b7223 */ /* 0x004fc6000000000c */
[----:B------:R-:W-:Y:S01]  /*0400*/  LDS R25, [R3+0x400] ;  /* 0x0004000003197984 */ /* 0x000fe20000000800 */
[----:B---3--:R-:W-:-:S03]  /*0410*/  FFMA R27, R28, R15, R27 ;  /* 0x0000000f1c1b7223 */ /* 0x008fc6000000001b */
[----:B------:R-:W2:Y:S04]  /*0420*/  LDS.128 R12, [R2+0x20] ;  /* 0x00002000020c7984 */ /* 0x000ea80000000c00 */
[----:B------:R-:W-:Y:S01]  /*0430*/  LDS R28, [R3+0x580] ;  /* 0x00058000031c7984 */ /* 0x000fe20000000800 */
[----:B----4-:R-:W-:-:S04]  /*0440*/  FFMA R17, R8, R17, R27 ;  /* 0x0000001108117223 */ /* 0x010fc8000000001b */
[----:B0-----:R-:W-:Y:S02]  /*0450*/  FFMA R22, R22, R9, R17 ;  /* 0x0000000916167223 */ /* 0x001fe40000000011 */
[----:B------:R-:W0:Y:S02]  /*0460*/  LDS R17, [R3+0x500] ;  /* 0x0005000003117984 */ /* 0x000e240000000800 */
[----:B-1----:R-:W-:Y:S02]  /*0470*/  FFMA R23, R23, R10, R22 ;  /* 0x0000000a17177223 */ /* 0x002fe40000000016 */
[----:B------:R-:W-:Y:S02]  /*0480*/  LDS R22, [R3+0x680] ;  /* 0x0006800003167984 */ /* 0x000fe40000000800 */
[----:B------:R-:W-:Y:S02]  /*0490*/  FFMA R27, R26, R11, R23 ;  /* 0x0000000b1a1b7223 */ /* 0x000fe40000000017 */
[----:B------:R-:W-:Y:S02]  /*04a0*/  LDS R23, [R3+0x600] ;  /* 0x0006000003177984 */ /* 0x000fe40000000800 */
[----:B--2---:R-:W-:-:S02]  /*04b0*/  FFMA R25, R12, R25, R27 ;  /* 0x000000190c197223 */ /* 0x004fc4000000001b */
[----:B------:R-:W1:Y:S02]  /*04c0*/  LDS.128 R8, [R2+0x30] ;  /* 0x0000300002087984 */ /* 0x000e640000000c00 */
[----:B------:R-:W-:Y:S02]  /*04d0*/  FFMA R24, R24, R13, R25 ;  /* 0x0000000d18187223 */ /* 0x000fe40000000019 */
[----:B------:R-:W2:Y:S04]  /*04e0*/  LDS R25, [R3+0x700] ;  /* 0x0007000003197984 */ /* 0x000ea80000000800 */
[----:B------:R-:W3:Y:S01]  /*04f0*/  LDS R26, [R3+0x780] ;  /* 0x00078000031a7984 */ /* 0x000ee20000000800 */
[----:B0-----:R-:W-:-:S03]  /*0500*/  FFMA R17, R17, R14, R24 ;  /* 0x0000000e11117223 */ /* 0x001fc60000000018 */
[----:B------:R-:W-:Y:S01]  /*0510*/  LDS R24, [R3+0x880] ;  /* 0x0008800003187984 */ /* 0x000fe20000000800 */
[----:B------:R-:W-:-:S03]  /*0520*/  FFMA R27, R28, R15, R17 ;  /* 0x0000000f1c1b7223 */ /* 0x000fc60000000011 */
[----:B------:R-:W-:Y:S04]  /*0530*/  LDS R17, [R3+0x800] ;  /* 0x0008000003117984 */ /* 0x000fe80000000800 */
[----:B------:R-:W0:Y:S01]  /*0540*/  LDS.128 R12, [R2+0x40] ;  /* 0x00004000020c7984 */ /* 0x000e220000000c00 */
[----:B-1----:R-:W-:-:S03]  /*0550*/  FFMA R23, R8, R23, R27 ;  /* 0x0000001708177223 */ /* 0x002fc6000000001b */
[----:B------:R-:W1:Y:S01]  /*0560*/  LDS R27, [R3+0x900] ;  /* 0x00090000031b7984 */ /* 0x000e620000000800 */
[----:B------:R-:W-:-:S03]  /*0570*/  FFMA R22, R22, R9, R23 ;  /* 0x0000000916167223 */ /* 0x000fc60000000017 */
[----:B------:R-:W4:Y:S01]  /*0580*/  LDS R28, [R3+0x980] ;  /* 0x00098000031c7984 */ /* 0x000f220000000800 */
[----:B--2---:R-:W-:-:S03]  /*0590*/  FFMA R25, R25, R10, R22 ;  /* 0x0000000a19197223 */ /* 0x004fc60000000016 */
[----:B------:R-:W-:Y:S01]  /*05a0*/  LDS R23, [R3+0xa00] ;  /* 0x000a000003177984 */ /* 0x000fe20000000800 */
[----:B---3--:R-:W-:-:S03]  /*05b0*/  FFMA R25, R26, R11, R25 ;  /* 0x0000000b1a197223 */ /* 0x008fc60000000019 */
[----:B------:R-:W2:Y:S04]  /*05c0*/  LDS.128 R8, [R2+0x50] ;  /* 0x0000500002087984 */ /* 0x000ea80000000c00 */
[----:B------:R-:W3:Y:S04]  /*05d0*/  LDS R22, [R3+0xa80] ;  /* 0x000a800003167984 */ /* 0x000ee80000000800 */
[----:B------:R-:W-:Y:S01]  /*05e0*/  LDS R26, [R3+0xb80] ;  /* 0x000b8000031a7984 */ /* 0x000fe20000000800 */
[----:B0-----:R-:W-:-:S03]  /*05f0*/  FFMA R17, R12, R17, R25 ;  /* 0x000000110c117223 */ /* 0x001fc60000000019 */
[----:B------:R-:W-:Y:S01]  /*0600*/  LDS R25, [R3+0xc00] ;  /* 0x000c000003197984 */ /* 0x000fe20000000800 */
[----:B------:R-:W-:-:S03]  /*0610*/  FFMA R24, R24, R13, R17 ;  /* 0x0000000d18187223 */ /* 0x000fc60000000011 */
[----:B------:R-:W0:Y:S01]  /*0620*/  LDS R17, [R3+0xb00] ;  /* 0x000b000003117984 */ /* 0x000e220000000800 */
[----:B-1----:R-:W-:-:S03]  /*0630*/  FFMA R27, R27, R14, R24 ;  /* 0x0000000e1b1b7223 */ /* 0x002fc60000000018 */
[----:B------:R-:W-:Y:S01]  /*0640*/  LDS R24, [R3+0xc80] ;  /* 0x000c800003187984 */ /* 0x000fe20000000800 */
[----:B----4-:R-:W-:-:S03]  /*0650*/  FFMA R27, R28, R15, R27 ;  /* 0x0000000f1c1b7223 */ /* 0x010fc6000000001b */
[----:B------:R-:W1:Y:S01]  /*0660*/  LDS.128 R12, [R2+0x60] ;  /* 0x00006000020c7984 */ /* 0x000e620000000c00 */
[----:B--2---:R-:W-:-:S03]  /*0670*/  FFMA R23, R8, R23, R27 ;  /* 0x0000001708177223 */ /* 0x004fc6000000001b */
[----:B------:R-:W-:Y:S01]  /*0680*/  LDS R28, [R3+0xf00] ;  /* 0x000f0000031c7984 */ /* 0x000fe20000000800 */
[----:B---3--:R-:W-:-:S03]  /*0690*/  FFMA R22, R22, R9, R23 ;  /* 0x0000000916167223 */ /* 0x008fc60000000017 */
[----:B------:R-:W2:Y:S01]  /*06a0*/  LDS R23, [R3+0xd00] ;  /* 0x000d000003177984 */ /* 0x000ea20000000800 */
[----:B0-----:R-:W-:-:S03]  /*06b0*/  FFMA R17, R17, R10, R22 ;  /* 0x0000000a11117223 */ /* 0x001fc60000000016 */
[----:B------:R-:W0:Y:S01]  /*06c0*/  LDS R22, [R3+0xd80] ;  /* 0x000d800003167984 */ /* 0x000e220000000800 */
[----:B------:R-:W-:-:S03]  /*06d0*/  FFMA R27, R26, R11, R17 ;  /* 0x0000000b1a1b7223 */ /* 0x000fc60000000011 */
[----:B------:R-:W-:Y:S01]  /*06e0*/  LDS R17, [R3+0xe00] ;  /* 0x000e000003117984 */ /* 0x000fe20000000800 */
[----:B-1----:R-:W-:-:S03]  /*06f0*/  FFMA R25, R12, R25, R27 ;  /* 0x000000190c197223 */ /* 0x002fc6000000001b */
[----:B------:R-:W1:Y:S01]  /*0700*/  LDS.128 R8, [R2+0x70] ;  /* 0x0000700002087984 */ /* 0x000e620000000c00 */
[----:B------:R-:W-:-:S03]  /*0710*/  FFMA R26, R24, R13, R25 ;  /* 0x0000000d181a7223 */ /* 0x000fc60000000019 */
[----:B------:R-:W3:Y:S01]  /*0720*/  LDS R12, [R3+0xe80] ;  /* 0x000e8000030c7984 */ /* 0x000ee20000000800 */
[----:B--2---:R-:W-:-:S03]  /*0730*/  FFMA R23, R23, R14, R26 ;  /* 0x0000000e17177223 */ /* 0x004fc6000000001a */
[----:B------:R-:W2:Y:S01]  /*0740*/  LDS R24, [R3+0xf80] ;  /* 0x000f800003187984 */ /* 0x000ea20000000800 */
[----:B0-----:R-:W-:-:S04]  /*0750*/  FFMA R15, R22, R15, R23 ;  /* 0x0000000f160f7223 */ /* 0x001fc80000000017 */
[----:B-1----:R-:W-:-:S04]  /*0760*/  FFMA R15, R8, R17, R15 ;  /* 0x00000011080f7223 */ /* 0x002fc8000000000f */
[----:B---3--:R-:W-:-:S04]  /*0770*/  FFMA R9, R12, R9, R15 ;  /* 0x000000090c097223 */ /* 0x008fc8000000000f */
[----:B------:R-:W-:-:S04]  /*0780*/  FFMA R9, R28, R10, R9 ;  /* 0x0000000a1c097223 */ /* 0x000fc80000000009 */
[----:B--2---:R-:W-:Y:S01]  /*0790*/  FFMA R23, R24, R11, R9 ;  /* 0x0000000b18177223 */ /* 0x004fe20000000009 */
[----:B------:R-:W-:Y:S06]  /*07a0*/  BAR.SYNC.DEFER_BLOCKING 0x0 ;  /* 0x0000000000007b1d */ /* 0x000fec0000010000 */
[----:B------:R-:W-:Y:S05]  /*07b0*/  BRA.U UP0, `(.L_x_1) ;  /* 0xfffffff900907547 */ /* 0x000fea000b83ffff */
.L_x_0:
[----:B------:R-:W-:-:S04]  /*07c0*/  VIMNMX R0, PT, PT, R16, R7, !PT ;  /* 0x0000000710007248 */ /* 0x000fc80007fe0100 */
[----:B------:R-:W-:-:S13]  /*07d0*/  ISETP.GE.AND P0, PT, R0, UR4, PT ;  /* 0x0000000400007c0c */ /* 0x000fda000bf06270 */
[----:B------:R-:W-:Y:S05]  /*07e0*/  @P0 EXIT ;  /* 0x000000000000094d */ /* 0x000fea0003800000 */
[----:B------:R-:W0:Y:S02]  /*07f0*/  LDC.64 R2, c[0x4][0x10] ;  /* 0x01000400ff027b82 */ /* 0x000e240000000a00 */
[----:B0-----:R-:W-:-:S04]  /*0800*/  IMAD.WIDE R16, R16, 0x804, R2 ;  /* 0x0000080410107825 */ /* 0x001fc800078e0202 */
[----:B------:R-:W-:-:S05]  /*0810*/  IMAD.WIDE.U32 R16, R7, 0x4, R16 ;  /* 0x0000000407107825 */ /* 0x000fca00078e0010 */
[----:B------:R-:W-:Y:S01]  /*0820*/  STG.E desc[UR10][R16.64], R23 ;  /* 0x0000001710007986 */ /* 0x000fe2000c10190a */
[----:B------:R-:W-:Y:S05]  /*0830*/  EXIT ;  /* 0x000000000000794d */ /* 0x000fea0003800000 */
.L_x_2:
[----:B------:R-:W-:-:S00]  /*0840*/  BRA `(.L_x_2) ;  /* 0xfffffffc00fc7947 */ /* 0x000fc0000383ffff */
[----:B------:R-:W-:-:S00]  /*0850*/  NOP ;  /* 0x0000000000007918 */ /* 0x000fc00000000000 */
        /* <DEDUP_REMOVED lines=10> */
.L_x_38:


//--------------------- .text._Z45multiplyMatrixGPUByBlocksThreads2DNonMultiplei --------------------------
	.section	.text._Z45multiplyMatrixGPUByBlocksThreads2DNonMultiplei,"ax",@progbits
	.align	128
        .global         _Z45multiplyMatrixGPUByBlocksThreads2DNonMultiplei
        .type           _Z45multiplyMatrixGPUByBlocksThreads2DNonMultiplei,@function
        .size           _Z45multiplyMatrixGPUByBlocksThreads2DNonMultiplei,(.L_x_39 - _Z45multiplyMatrixGPUByBlocksThreads2DNonMultiplei)
        .other          _Z45multiplyMatrixGPUByBlocksThreads2DNonMultiplei,@"STO_CUDA_ENTRY STV_DEFAULT"
_Z45multiplyMatrixGPUByBlocksThreads2DNonMultiplei:
.text._Z45multiplyMatrixGPUByBlocksThreads2DNonMultiplei:
[----:B------:R-:W-:Y:S01]  /*0000*/  LDC R1, c[0x0][0x37c] ;  /* 0x0000df00ff017b82 */ /* 0x000fe20000000800 */
[----:B------:R-:W0:Y:S07]  /*0010*/  S2R R7, SR_TID.Y ;  /* 0x0000000000077919 */ /* 0x000e2e0000002200 */
[----:B------:R-:W0:Y:S01]  /*0020*/  LDC R0, c[0x0][0x364] ;  /* 0x0000d900ff007b82 */ /* 0x000e220000000800 */
[----:B------:R-:W1:Y:S01]  /*0030*/  LDCU UR7, c[0x0][0x380] ;  /* 0x00007000ff0777ac */ /* 0x000e620008000800 */
[----:B------:R-:W2:Y:S06]  /*0040*/  S2R R6, SR_TID.X ;  /* 0x0000000000067919 */ /* 0x000eac0000002100 */
[----:B------:R-:W0:Y:S08]  /*0050*/  S2UR UR4, SR_CTAID.X ;  /* 0x00000000000479c3 */ /* 0x000e300000002500 */
[----:B------:R-:W2:Y:S08]  /*0060*/  S2UR UR5, SR_CTAID.Y ;  /* 0x00000000000579c3 */ /* 0x000eb00000002600 */
[----:B------:R-:W2:Y:S01]  /*0070*/  LDC R3, c[0x0][0x360] ;  /* 0x0000d800ff037b82 */ /* 0x000ea20000000800 */
[----:B0-----:R-:W-:-:S02]  /*0080*/  IMAD R7, R0, UR4, R7 ;  /* 0x0000000400077c24 */ /* 0x001fc4000f8e0207 */
[----:B--2---:R-:W-:-:S05]  /*0090*/  IMAD R6, R3, UR5, R6 ;  /* 0x0000000503067c24 */ /* 0x004fca000f8e0206 */
[----:B------:R-:W-:-:S04]  /*00a0*/  VIMNMX R0, PT, PT, R7, R6, !PT ;  /* 0x0000000607007248 */ /* 0x000fc80007fe0100 */
[----:B-1----:R-:W-:-:S13]  /*00b0*/  ISETP.GE.AND P0, PT, R0, UR7, PT ;  /* 0x0000000700007c0c */ /* 0x002fda000bf06270 */
[----:B------:R-:W-:Y:S05]  /*00c0*/  @P0 EXIT ;  /* 0x000000000000094d */ /* 0x000fea0003800000 */
[----:B------:R-:W-:Y:S01]  /*00d0*/  UISETP.GE.U32.AND UP0, UPT, UR7, 0x10, UPT ;  /* 0x000000100700788c */ /* 0x000fe2000bf06070 */
[----:B------:R-:W-:Y:S01]  /*00e0*/  HFMA2 R8, -RZ, RZ, 0, 0 ;  /* 0x00000000ff087431 */ /* 0x000fe200000001ff */
[----:B------:R-:W-:Y:S01]  /*00f0*/  MOV R0, RZ ;  /* 0x000000ff00007202 */ /* 0x000fe20000000f00 */
[----:B------:R-:W-:Y:S01]  /*0100*/  ULOP3.LUT UR4, UR7, 0xf, URZ, 0xc0, !UPT ;  /* 0x0000000f07047892 */ /* 0x000fe2000f8ec0ff */
[----:B------:R-:W0:Y:S05]  /*0110*/  LDCU.64 UR8, c[0x0][0x358] ;  /* 0x00006b00ff0877ac */ /* 0x000e2a0008000a00 */
[----:B------:R-:W-:Y:S06]  /*0120*/  BRA.U !UP0, `(.L_x_3) ;  /* 0x00000005080c7547 */ /* 0x000fec000b800000 */
[----:B------:R-:W1:Y:S01]  /*0130*/  LDC.64 R2, c[0x4][RZ] ;  /* 0x01000000ff027b82 */ /* 0x000e620000000a00 */
[----:B------:R-:W-:Y:S01]  /*0140*/  ULOP3.LUT UR5, UR7, 0x7ffffff0, URZ, 0xc0, !UPT ;  /* 0x7ffffff007057892 */ /* 0x000fe2000f8ec0ff */
[----:B------:R-:W-:-:S03]  /*0150*/  MOV R8, RZ ;  /* 0x000000ff00087202 */ /* 0x000fc60000000f00 */
[----:B------:R-:W-:Y:S02]  /*0160*/  UIADD3 UR6, UPT, UPT, -UR5, URZ, URZ ;  /* 0x000000ff05067290 */ /* 0x000fe4000fffe1ff */
[----:B------:R-:W-:Y:S01]  /*0170*/  MOV R0, UR5 ;  /* 0x0000000500007c02 */ /* 0x000fe20008000f00 */
[----:B------:R-:W2:Y:S01]  /*0180*/  LDC.64 R4, c[0x4][0x8] ;  /* 0x01000200ff047b82 */ /* 0x000ea20000000a00 */
[----:B-1----:R-:W-:-:S03]  /*0190*/  IMAD.WIDE R2, R7, 0x804, R2 ;  /* 0x0000080407027825 */ /* 0x002fc600078e0202 */
[----:B------:R-:W-:Y:S01]  /*01a0*/  IADD3 R2, P0, PT, R2, 0x20, RZ ;  /* 0x0000002002027810 */ /* 0x000fe20007f1e0ff */
[----:B--2---:R-:W-:-:S03]  /*01b0*/  IMAD.WIDE.U32 R4, R6, 0x4, R4 ;  /* 0x0000000406047825 */ /* 0x004fc600078e0004 */
[----:B------:R-:W-:Y:S02]  /*01c0*/  IADD3.X R3, PT, PT, RZ, R3, RZ, P0, !PT ;  /* 0x00000003ff037210 */ /* 0x000fe400007fe4ff */
[----:B------:R-:W-:-:S04]  /*01d0*/  IADD3 R4, P1, PT, R4, 0x4020, RZ ;  /* 0x0000402004047810 */ /* 0x000fc80007f3e0ff */
[----:B------:R-:W-:-:S09]  /*01e0*/  IADD3.X R5, PT, PT, RZ, R5, RZ, P1, !PT ;  /* 0x00000005ff057210 */ /* 0x000fd20000ffe4ff */
.L_x_4:
[----:B0-----:R-:W2:Y:S04]  /*01f0*/  LDG.E R15, desc[UR8][R2.64+-0x20] ;  /* 0xffffe008020f7981 */ /* 0x001ea8000c1e1900 */
[----:B------:R-:W2:Y:S04]  /*0200*/  LDG.E R16, desc[UR8][R4.64+-0x4020] ;  /* 0xffbfe00804107981 */ /* 0x000ea8000c1e1900 */
[----:B------:R-:W3:Y:S04]  /*0210*/  LDG.E R24, desc[UR8][R2.64+-0x1c] ;  /* 0xffffe40802187981 */ /* 0x000ee8000c1e1900 */
[----:B------:R-:W3:Y:S04]  /*0220*/  LDG.E R25, desc[UR8][R4.64+-0x381c] ;  /* 0xffc7e40804197981 */ /* 0x000ee8000c1e1900 */
[----:B------:R-:W4:Y:S04]  /*0230*/  LDG.E R19, desc[UR8][R2.64+-0x18] ;  /* 0xffffe80802137981 */ /* 0x000f28000c1e1900 */
[----:B------:R-:W4:Y:S04]  /*0240*/  LDG.E R18, desc[UR8][R4.64+-0x3018] ;  /* 0xffcfe80804127981 */ /* 0x000f28000c1e1900 */
[----:B------:R-:W5:Y:S04]  /*0250*/  LDG.E R20, desc[UR8][R2.64+-0x14] ;  /* 0xffffec0802147981 */ /* 0x000f68000c1e1900 */
        /* <DEDUP_REMOVED lines=9> */
[----:B------:R-:W5:Y:S01]  /*02f0*/  LDG.E R17, desc[UR8][R4.64] ;  /* 0x0000000804117981 */ /* 0x000f62000c1e1900 */
[----:B--2---:R-:W-:-:S03]  /*0300*/  FFMA R15, R15, R16, R8 ;  /* 0x000000100f0f7223 */ /* 0x004fc60000000008 */
[----:B------:R-:W2:Y:S04]  /*0310*/  LDG.E R16, desc[UR8][R2.64] ;  /* 0x0000000802107981 */ /* 0x000ea8000c1e1900 */
[----:B------:R-:W2:Y:S01]  /*0320*/  LDG.E R8, desc[UR8][R2.64+0x4] ;  /* 0x0000040802087981 */ /* 0x000ea2000c1e1900 */
[----:B---3--:R-:W-:-:S03]  /*0330*/  FFMA R24, R24, R25, R15 ;  /* 0x0000001918187223 */ /* 0x008fc6000000000f */
[----:B------:R-:W3:Y:S01]  /*0340*/  LDG.E R15, desc[UR8][R4.64+0x804] ;  /* 0x00080408040f7981 */ /* 0x000ee2000c1e1900 */
[----:B----4-:R-:W-:-:S03]  /*0350*/  FFMA R25, R19, R18, R24 ;  /* 0x0000001213197223 */ /* 0x010fc60000000018 */
[----:B------:R-:W4:Y:S04]  /*0360*/  LDG.E R18, desc[UR8][R2.64+0x8] ;  /* 0x0000080802127981 */ /* 0x000f28000c1e1900 */
[----:B------:R-:W4:Y:S01]  /*0370*/  LDG.E R19, desc[UR8][R4.64+0x1008] ;  /* 0x0010080804137981 */ /* 0x000f22000c1e1900 */
[----:B-----5:R-:W-:-:S03]  /*0380*/  FFMA R25, R20, R21, R25 ;  /* 0x0000001514197223 */ /* 0x020fc60000000019 */
[----:B------:R-:W5:Y:S04]  /*0390*/  LDG.E R20, desc[UR8][R2.64+0xc] ;  /* 0x00000c0802147981 */ /* 0x000f68000c1e1900 */
[----:B------:R-:W5:Y:S01]  /*03a0*/  LDG.E R21, desc[UR8][R4.64+0x180c] ;  /* 0x00180c0804157981 */ /* 0x000f62000c1e1900 */
[----:B------:R-:W-:-:S03]  /*03b0*/  FFMA R24, R22, R23, R25 ;  /* 0x0000001716187223 */ /* 0x000fc60000000019 */
[----:B------:R-:W5:Y:S04]  /*03c0*/  LDG.E R22, desc[UR8][R2.64+0x10] ;  /* 0x0000100802167981 */ /* 0x000f68000c1e1900 */
[----:B------:R-:W5:Y:S01]  /*03d0*/  LDG.E R23, desc[UR8][R4.64+0x2010] ;  /* 0x0020100804177981 */ /* 0x000f62000c1e1900 */
[----:B------:R-:W-:-:S03]  /*03e0*/  FFMA R27, R13, R14, R24 ;  /* 0x0000000e0d1b7223 */ /* 0x000fc60000000018 */
[----:B------:R-:W5:Y:S04]  /*03f0*/  LDG.E R24, desc[UR8][R2.64+0x14] ;  /* 0x0000140802187981 */ /* 0x000f68000c1e1900 */
[----:B------:R-:W5:Y:S04]  /*0400*/  LDG.E R25, desc[UR8][R4.64+0x2814] ;  /* 0x0028140804197981 */ /* 0x000f68000c1e1900 */
[----:B------:R-:W5:Y:S01]  /*0410*/  LDG.E R14, desc[UR8][R2.64+0x18] ;  /* 0x00001808020e7981 */ /* 0x000f62000c1e1900 */
[----:B------:R-:W-:-:S03]  /*0420*/  FFMA R26, R12, R9, R27 ;  /* 0x000000090c1a7223 */ /* 0x000fc6000000001b */
[----:B------:R-:W5:Y:S04]  /*0430*/  LDG.E R13, desc[UR8][R4.64+0x3018] ;  /* 0x00301808040d7981 */ /* 0x000f68000c1e1900 */
[----:B------:R0:W5:Y:S04]  /*0440*/  LDG.E R9, desc[UR8][R2.64+0x1c] ;  /* 0x00001c0802097981 */ /* 0x000168000c1e1900 */
[----:B------:R1:W5:Y:S01]  /*0450*/  LDG.E R12, desc[UR8][R4.64+0x381c] ;  /* 0x00381c08040c7981 */ /* 0x000362000c1e1900 */
[----:B------:R-:W-:Y:S01]  /*0460*/  FFMA R11, R11, R10, R26 ;  /* 0x0000000a0b0b7223 */ /* 0x000fe2000000001a */
[----:B------:R-:W-:-:S04]  /*0470*/  UIADD3 UR6, UPT, UPT, UR6, 0x10, URZ ;  /* 0x0000001006067890 */ /* 0x000fc8000fffe0ff */
[----:B------:R-:W-:Y:S01]  /*0480*/  UISETP.NE.AND UP0, UPT, UR6, URZ, UPT ;  /* 0x000000ff0600728c */ /* 0x000fe2000bf05270 */
[----:B0-----:R-:W-:Y:S02]  /*0490*/  IADD3 R2, P0, PT, R2, 0x40, RZ ;  /* 0x0000004002027810 */ /* 0x001fe40007f1e0ff */
[----:B-1----:R-:W-:Y:S02]  /*04a0*/  IADD3 R4, P1, PT, R4, 0x8040, RZ ;  /* 0x0000804004047810 */ /* 0x002fe40007f3e0ff */
[----:B------:R-:W-:Y:S02]  /*04b0*/  IADD3.X R3, PT, PT, RZ, R3, RZ, P0, !PT ;  /* 0x00000003ff037210 */ /* 0x000fe400007fe4ff */
[----:B------:R-:W-:Y:S01]  /*04c0*/  IADD3.X R5, PT, PT, RZ, R5, RZ, P1, !PT ;  /* 0x00000005ff057210 */ /* 0x000fe20000ffe4ff */
[----:B--2---:R-:W-:-:S04]  /*04d0*/  FFMA R11, R16, R17, R11 ;  /* 0x00000011100b7223 */ /* 0x004fc8000000000b */
[----:B---3--:R-:W-:-:S04]  /*04e0*/  FFMA R11, R8, R15, R11 ;  /* 0x0000000f080b7223 */ /* 0x008fc8000000000b */
[----:B----4-:R-:W-:-:S04]  /*04f0*/  FFMA R11, R18, R19, R11 ;  /* 0x00000013120b7223 */ /* 0x010fc8000000000b */
[----:B-----5:R-:W-:-:S04]  /*0500*/  FFMA R11, R20, R21, R11 ;  /* 0x00000015140b7223 */ /* 0x020fc8000000000b */
[----:B------:R-:W-:-:S04]  /*0510*/  FFMA R11, R22, R23, R11 ;  /* 0x00000017160b7223 */ /* 0x000fc8000000000b */
[----:B------:R-:W-:-:S04]  /*0520*/  FFMA R11, R24, R25, R11 ;  /* 0x00000019180b7223 */ /* 0x000fc8000000000b */
[----:B------:R-:W-:-:S04]  /*0530*/  FFMA R14, R14, R13, R11 ;  /* 0x0000000d0e0e7223 */ /* 0x000fc8000000000b */
[----:B------:R-:W-:Y:S01]  /*0540*/  FFMA R8, R9, R12, R14 ;  /* 0x0000000c09087223 */ /* 0x000fe2000000000e */
[----:B------:R-:W-:Y:S06]  /*0550*/  BRA.U UP0, `(.L_x_4) ;  /* 0xfffffffd00247547 */ /* 0x000fec000b83ffff */
.L_x_3:
[----:B------:R-:W-:-:S09]  /*0560*/  UISETP.NE.AND UP0, UPT, UR4, URZ, UPT ;  /* 0x000000ff0400728c */ /* 0x000fd2000bf05270 */
[----:B------:R-:W-:Y:S05]  /*0570*/  BRA.U !UP0, `(.L_x_5) ;  /* 0x0000000508407547 */ /* 0x000fea000b800000 */
[----:B------:R-:W1:Y:S01]  /*0580*/  LDCU.64 UR10, c[0x4][URZ] ;  /* 0x01000000ff0a77ac */ /* 0x000e620008000a00 */
[----:B------:R-:W-:Y:S01]  /*0590*/  IMAD.WIDE R4, R7, 0x804, RZ ;  /* 0x0000080407047825 */ /* 0x000fe200078e02ff */
[----:B------:R-:W2:Y:S03]  /*05a0*/  LDCU.64 UR12, c[0x4][0x8] ;  /* 0x01000100ff0c77ac */ /* 0x000ea60008000a00 */
[----:B------:R-:W-:Y:S01]  /*05b0*/  IMAD.WIDE.U32 R10, R6, 0x4, RZ ;  /* 0x00000004060a7825 */ /* 0x000fe200078e00ff */
[----:B------:R-:W-:Y:S02]  /*05c0*/  UISETP.GE.U32.AND UP0, UPT, UR4, 0x8, UPT ;  /* 0x000000080400788c */ /* 0x000fe4000bf06070 */
[----:B------:R-:W-:-:S04]  /*05d0*/  ULOP3.LUT UR5, UR7, 0x7, URZ, 0xc0, !UPT ;  /* 0x0000000707057892 */ /* 0x000fc8000f8ec0ff */
[----:B------:R-:W-:Y:S01]  /*05e0*/  UISETP.NE.AND UP1, UPT, UR5, URZ, UPT ;  /* 0x000000ff0500728c */ /* 0x000fe2000bf25270 */
[----:B-1----:R-:W-:Y:S02]  /*05f0*/  IADD3 R12, P0, PT, R4, UR10, RZ ;  /* 0x0000000a040c7c10 */ /* 0x002fe4000ff1e0ff */
[----:B--2---:R-:W-:Y:S02]  /*0600*/  IADD3 R2, P1, PT, R10, UR12, RZ ;  /* 0x0000000c0a027c10 */ /* 0x004fe4000ff3e0ff */
[----:B------:R-:W-:Y:S02]  /*0610*/  IADD3.X R13, PT, PT, R5, UR11, RZ, P0, !PT ;  /* 0x0000000b050d7c10 */ /* 0x000fe400087fe4ff */
[----:B------:R-:W-:Y:S01]  /*0620*/  IADD3.X R3, PT, PT, R11, UR13, RZ, P1, !PT ;  /* 0x0000000d0b037c10 */ /* 0x000fe20008ffe4ff */
[----:B------:R-:W-:Y:S08]  /*0630*/  BRA.U !UP0, `(.L_x_6) ;  /* 0x00000001086c7547 */ /* 0x000ff0000b800000 */
[----:B------:R-:W-:-:S04]  /*0640*/  IMAD.WIDE.U32 R14, R0, 0x4, R12 ;  /* 0x00000004000e7825 */ /* 0x000fc800078e000c */
[----:B------:R-:W-:Y:S01]  /*0650*/  IMAD.WIDE.U32 R16, R0, 0x804, R2 ;  /* 0x0000080400107825 */ /* 0x000fe200078e0002 */
        /* <DEDUP_REMOVED lines=15> */
[----:B------:R-:W3:Y:S04]  /*0750*/  LDG.E R23, desc[UR8][R14.64+0x14] ;  /* 0x000014080e177981 */ /* 0x000ee8000c1e1900 */
[----:B------:R-:W3:Y:S04]  /*0760*/  LDG.E R24, desc[UR8][R16.64+0x2814] ;  /* 0x0028140810187981 */ /* 0x000ee8000c1e1900 */
[----:B------:R-:W3:Y:S01]  /*0770*/  LDG.E R22, desc[UR8][R14.64+0x18] ;  /* 0x000018080e167981 */ /* 0x000ee2000c1e1900 */
[----:B----4-:R-:W-:-:S04]  /*0780*/  FFMA R9, R20, R9, R29 ;  /* 0x0000000914097223 */ /* 0x010fc8000000001d */
[----:B-----5:R-:W-:Y:S01]  /*0790*/  FFMA R9, R18, R19, R9 ;  /* 0x0000001312097223 */ /* 0x020fe20000000009 */
[----:B------:R-:W-:-:S03]  /*07a0*/  IADD3 R0, PT, PT, R0, 0x8, RZ ;  /* 0x0000000800007810 */ /* 0x000fc60007ffe0ff */
[----:B--2---:R-:W-:-:S04]  /*07b0*/  FFMA R8, R8, R21, R9 ;  /* 0x0000001508087223 */ /* 0x004fc80000000009 */
[----:B---3--:R-:W-:-:S04]  /*07c0*/  FFMA R23, R23, R24, R8 ;  /* 0x0000001817177223 */ /* 0x008fc80000000008 */
[----:B------:R-:W-:-:S04]  /*07d0*/  FFMA R22, R22, R27, R23 ;  /* 0x0000001b16167223 */ /* 0x000fc80000000017 */
[----:B------:R-:W-:-:S07]  /*07e0*/  FFMA R8, R25, R26, R22 ;  /* 0x0000001a19087223 */ /* 0x000fce0000000016 */
.L_x_6:
[----:B------:R-:W-:Y:S05]  /*07f0*/  BRA.U !UP1, `(.L_x_5) ;  /* 0x0000000109a07547 */ /* 0x000fea000b800000 */
[----:B------:R-:W-:Y:S02]  /*0800*/  UISETP.GE.U32.AND UP0, UPT, UR5, 0x4, UPT ;  /* 0x000000040500788c */ /* 0x000fe4000bf06070 */
[----:B------:R-:W-:-:S04]  /*0810*/  ULOP3.LUT UR4, UR7, 0x3, URZ, 0xc0, !UPT ;  /* 0x0000000307047892 */ /* 0x000fc8000f8ec0ff */
[----:B------:R-:W-:-:S03]  /*0820*/  UISETP.NE.AND UP1, UPT, UR4, URZ, UPT ;  /* 0x000000ff0400728c */ /* 0x000fc6000bf25270 */
[----:B------:R-:W-:Y:S08]  /*0830*/  BRA.U !UP0, `(.L_x_7) ;  /* 0x00000001083c7547 */ /* 0x000ff0000b800000 */
[----:B------:R-:W-:-:S04]  /*0840*/  IMAD.WIDE.U32 R12, R0, 0x4, R12 ;  /* 0x00000004000c7825 */ /* 0x000fc800078e000c */
[C---:B------:R-:W-:Y:S01]  /*0850*/  IMAD.WIDE.U32 R2, R0.reuse, 0x804, R2 ;  /* 0x0000080400027825 */ /* 0x040fe200078e0002 */
[----:B0-----:R-:W2:Y:S04]  /*0860*/  LDG.E R9, desc[UR8][R12.64] ;  /* 0x000000080c097981 */ /* 0x001ea8000c1e1900 */
[----:B------:R-:W2:Y:S04]  /*0870*/  LDG.E R14, desc[UR8][R2.64] ;  /* 0x00000008020e7981 */ /* 0x000ea8000c1e1900 */
[----:B------:R-:W3:Y:S04]  /*0880*/  LDG.E R16, desc[UR8][R12.64+0x4] ;  /* 0x000004080c107981 */ /* 0x000ee8000c1e1900 */
[----:B------:R-:W3:Y:S04]  /*0890*/  LDG.E R15, desc[UR8][R2.64+0x804] ;  /* 0x00080408020f7981 */ /* 0x000ee8000c1e1900 */
[----:B------:R-:W4:Y:S04]  /*08a0*/  LDG.E R18, desc[UR8][R12.64+0x8] ;  /* 0x000008080c127981 */ /* 0x000f28000c1e1900 */
[----:B------:R-:W4:Y:S04]  /*08b0*/  LDG.E R17, desc[UR8][R2.64+0x1008] ;  /* 0x0010080802117981 */ /* 0x000f28000c1e1900 */
[----:B------:R-:W5:Y:S04]  /*08c0*/  LDG.E R20, desc[UR8][R12.64+0xc] ;  /* 0x00000c080c147981 */ /* 0x000f68000c1e1900 */
[----:B------:R-:W5:Y:S01]  /*08d0*/  LDG.E R19, desc[UR8][R2.64+0x180c] ;  /* 0x00180c0802137981 */ /* 0x000f62000c1e1900 */
[----:B------:R-:W-:Y:S01]  /*08e0*/  IADD3 R0, PT, PT, R0, 0x4, RZ ;  /* 0x0000000400007810 */ /* 0x000fe20007ffe0ff */
[----:B--2---:R-:W-:-:S04]  /*08f0*/  FFMA R9, R9, R14, R8 ;  /* 0x0000000e09097223 */ /* 0x004fc80000000008 */
[----:B---3--:R-:W-:-:S04]  /*0900*/  FFMA R9, R16, R15, R9 ;  /* 0x0000000f10097223 */ /* 0x008fc80000000009 */
[----:B----4-:R-:W-:-:S04]  /*0910*/  FFMA R9, R18, R17, R9 ;  /* 0x0000001112097223 */ /* 0x010fc80000000009 */
[----:B-----5:R-:W-:-:S07]  /*0920*/  FFMA R8, R20, R19, R9 ;  /* 0x0000001314087223 */ /* 0x020fce0000000009 */
.L_x_7:
[----:B------:R-:W-:Y:S05]  /*0930*/  BRA.U !UP1, `(.L_x_5) ;  /* 0x0000000109507547 */ /* 0x000fea000b800000 */
[----:B------:R-:W-:Y:S01]  /*0940*/  IMAD.WIDE.U32 R10, R0, 0x804, R10 ;  /* 0x00000804000a7825 */ /* 0x000fe200078e000a */
[----:B------:R-:W-:-:S03]  /*0950*/  UIADD3 UR4, UPT, UPT, -UR4, URZ, URZ ;  /* 0x000000ff04047290 */ /* 0x000fc6000fffe1ff */
[----:B------:R-:W-:Y:S01]  /*0960*/  IMAD.WIDE.U32 R4, R0, 0x4, R4 ;  /* 0x0000000400047825 */ /* 0x000fe200078e0004 */
[----:B------:R-:W-:Y:S02]  /*0970*/  IADD3 R10, P0, PT, R10, UR12, RZ ;  /* 0x0000000c0a0a7c10 */ /* 0x000fe4000ff1e0ff */
[----:B------:R-:W-:Y:S02]  /*0980*/  IADD3 R2, P1, PT, R4, UR10, RZ ;  /* 0x0000000a04027c10 */ /* 0x000fe4000ff3e0ff */
[----:B------:R-:W-:Y:S02]  /*0990*/  IADD3.X R11, PT, PT, R11, UR13, RZ, P0, !PT ;  /* 0x0000000d0b0b7c10 */ /* 0x000fe400087fe4ff */
[----:B------:R-:W-:-:S09]  /*09a0*/  IADD3.X R9, PT, PT, R5, UR11, RZ, P1, !PT ;  /* 0x0000000b05097c10 */ /* 0x000fd20008ffe4ff */
.L_x_8:
[----:B------:R-:W-:Y:S02]  /*09b0*/  MOV R3, R9 ;  /* 0x0000000900037202 */ /* 0x000fe40000000f00 */
[----:B------:R-:W-:Y:S02]  /*09c0*/  MOV R4, R10 ;  /* 0x0000000a00047202 */ /* 0x000fe40000000f00 */
[----:B------:R-:W-:Y:S02]  /*09d0*/  MOV R5, R11 ;  /* 0x0000000b00057202 */ /* 0x000fe40000000f00 */
[----:B0-----:R0:W2:Y:S04]  /*09e0*/  LDG.E R3, desc[UR8][R2.64] ;  /* 0x0000000802037981 */ /* 0x0010a8000c1e1900 */
[----:B------:R-:W2:Y:S01]  /*09f0*/  LDG.E R0, desc[UR8][R4.64] ;  /* 0x0000000804007981 */ /* 0x000ea2000c1e1900 */
[----:B------:R-:W-:Y:S01]  /*0a00*/  UIADD3 UR4, UPT, UPT, UR4, 0x1, URZ ;  /* 0x0000000104047890 */ /* 0x000fe2000fffe0ff */
[----:B------:R-:W-:-:S03]  /*0a10*/  IADD3 R10, P0, PT, R10, 0x804, RZ ;  /* 0x000008040a0a7810 */ /* 0x000fc60007f1e0ff */
[----:B------:R-:W-:Y:S01]  /*0a20*/  UISETP.NE.AND UP0, UPT, UR4, URZ, UPT ;  /* 0x000000ff0400728c */ /* 0x000fe2000bf05270 */
[----:B0-----:R-:W-:Y:S02]  /*0a30*/  IADD3 R2, P1, PT, R2, 0x4, RZ ;  /* 0x0000000402027810 */ /* 0x001fe40007f3e0ff */
[----:B------:R-:W-:Y:S02]  /*0a40*/  IADD3.X R11, PT, PT, RZ, R11, RZ, P0, !PT ;  /* 0x0000000bff0b7210 */ /* 0x000fe400007fe4ff */
[----:B------:R-:W-:Y:S01]  /*0a50*/  IADD3.X R9, PT, PT, RZ, R9, RZ, P1, !PT ;  /* 0x00000009ff097210 */ /* 0x000fe20000ffe4ff */
[----:B--2---:R-:W-:-:S03]  /*0a60*/  FFMA R8, R3, R0, R8 ;  /* 0x0000000003087223 */ /* 0x004fc60000000008 */
[----:B------:R-:W-:Y:S05]  /*0a70*/  BRA.U UP0, `(.L_x_8) ;  /* 0xfffffffd00cc7547 */ /* 0x000fea000b83ffff */
.L_x_5:
[----:B------:R-:W1:Y:S02]  /*0a80*/  LDC.64 R2, c[0x4][0x10] ;  /* 0x01000400ff027b82 */ /* 0x000e640000000a00 */
[----:B-1----:R-:W-:-:S04]  /*0a90*/  IMAD.WIDE R2, R7, 0x804, R2 ;  /* 0x0000080407027825 */ /* 0x002fc800078e0202 */
[----:B------:R-:W-:-:S05]  /*0aa0*/  IMAD.WIDE.U32 R2, R6, 0x4, R2 ;  /* 0x0000000406027825 */ /* 0x000fca00078e0002 */
[----:B0-----:R-:W-:Y:S01]  /*0ab0*/  STG.E desc[UR8][R2.64], R8 ;  /* 0x0000000802007986 */ /* 0x001fe2000c101908 */
[----:B------:R-:W-:Y:S05]  /*0ac0*/  EXIT ;  /* 0x000000000000794d */ /* 0x000fea0003800000 */
.L_x_9:
        /* <DEDUP_REMOVED lines=11> */
.L_x_39:


//--------------------- .text._Z34multiplyMatrixGPUByBlocksThreads2Di --------------------------
	.section	.text._Z34multiplyMatrixGPUByBlocksThreads2Di,"ax",@progbits
	.align	128
        .global         _Z34multiplyMatrixGPUByBlocksThreads2Di
        .type           _Z34multiplyMatrixGPUByBlocksThreads2Di,@function
        .size           _Z34multiplyMatrixGPUByBlocksThreads2Di,(.L_x_40 - _Z34multiplyMatrixGPUByBlocksThreads2Di)
        .other          _Z34multiplyMatrixGPUByBlocksThreads2Di,@"STO_CUDA_ENTRY STV_DEFAULT"
_Z34multiplyMatrixGPUByBlocksThreads2Di:
.text._Z34multiplyMatrixGPUByBlocksThreads2Di:
[----:B------:R-:W-:Y:S01]  /*0000*/  LDC R1, c[0x0][0x37c] ;  /* 0x0000df00ff017b82 */ /* 0x000fe20000000800 */
[----:B------:R-:W0:Y:S01]  /*0010*/  S2R R7, SR_TID.Y ;  /* 0x0000000000077919 */ /* 0x000e220000002200 */
[----:B------:R-:W1:Y:S06]  /*0020*/  LDCU UR4, c[0x0][0x380] ;  /* 0x00007000ff0477ac */ /* 0x000e6c0008000800 */
[----:B------:R-:W0:Y:S01]  /*0030*/  LDC R0, c[0x0][0x364] ;  /* 0x0000d900ff007b82 */ /* 0x000e220000000800 */
[----:B------:R-:W-:Y:S01]  /*0040*/  HFMA2 R8, -RZ, RZ, 0, 0 ;  /* 0x00000000ff087431 */ /* 0x000fe200000001ff */
[----:B------:R-:W2:Y:S01]  /*0050*/  S2R R6, SR_TID.X ;  /* 0x0000000000067919 */ /* 0x000ea20000002100 */
[----:B------:R-:W3:Y:S05]  /*0060*/  LDCU.64 UR8, c[0x0][0x358] ;  /* 0x00006b00ff0877ac */ /* 0x000eea0008000a00 */
[----:B------:R-:W0:Y:S08]  /*0070*/  S2UR UR5, SR_CTAID.X ;  /* 0x00000000000579c3 */ /* 0x000e300000002500 */
[----:B------:R-:W2:Y:S01]  /*0080*/  S2UR UR6, SR_CTAID.Y ;  /* 0x00000000000679c3 */ /* 0x000ea20000002600 */
[----:B-1----:R-:W-:-:S07]  /*0090*/  UISETP.GE.AND UP0, UPT, UR4, 0x1, UPT ;  /* 0x000000010400788c */ /* 0x002fce000bf06270 */
[----:B------:R-:W2:Y:S01]  /*00a0*/  LDC R3, c[0x0][0x360] ;  /* 0x0000d800ff037b82 */ /* 0x000ea20000000800 */
[----:B0-----:R-:W-:Y:S02]  /*00b0*/  IMAD R7, R0, UR5, R7 ;  /* 0x0000000500077c24 */ /* 0x001fe4000f8e0207 */
[----:B--2---:R-:W-:Y:S01]  /*00c0*/  IMAD R6, R3, UR6, R6 ;  /* 0x0000000603067c24 */ /* 0x004fe2000f8e0206 */
[----:B---3--:R-:W-:Y:S06]  /*00d0*/  BRA.U !UP0, `(.L_x_10) ;  /* 0x0000000908687547 */ /* 0x008fec000b800000 */
[----:B------:R-:W-:Y:S01]  /*00e0*/  UISETP.GE.U32.AND UP1, UPT, UR4, 0x10, UPT ;  /* 0x000000100400788c */ /* 0x000fe2000bf26070 */
[----:B------:R-:W-:Y:S01]  /*00f0*/  MOV R8, RZ ;  /* 0x000000ff00087202 */ /* 0x000fe20000000f00 */
[----:B------:R-:W-:Y:S01]  /*0100*/  ULOP3.LUT UR5, UR4, 0xf, URZ, 0xc0, !UPT ;  /* 0x0000000f04057892 */ /* 0x000fe2000f8ec0ff */
[----:B------:R-:W-:-:S03]  /*0110*/  MOV R0, RZ ;  /* 0x000000ff00007202 */ /* 0x000fc60000000f00 */
[----:B------:R-:W-:-:S03]  /*0120*/  UISETP.NE.AND UP0, UPT, UR5, URZ, UPT ;  /* 0x000000ff0500728c */ /* 0x000fc6000bf05270 */
[----:B------:R-:W-:Y:S08]  /*0130*/  BRA.U !UP1, `(.L_x_11) ;  /* 0x00000005090c7547 */ /* 0x000ff0000b800000 */
[----:B------:R-:W0:Y:S01]  /*0140*/  LDC.64 R2, c[0x4][RZ] ;  /* 0x01000000ff027b82 */ /* 0x000e220000000a00 */
[----:B------:R-:W-:Y:S01]  /*0150*/  ULOP3.LUT UR6, UR4, 0x7ffffff0, URZ, 0xc0, !UPT ;  /* 0x7ffffff004067892 */ /* 0x000fe2000f8ec0ff */
[----:B------:R-:W-:-:S03]  /*0160*/  MOV R8, RZ ;  /* 0x000000ff00087202 */ /* 0x000fc60000000f00 */
[----:B------:R-:W-:Y:S02]  /*0170*/  UIADD3 UR7, UPT, UPT, -UR6, URZ, URZ ;  /* 0x000000ff06077290 */ /* 0x000fe4000fffe1ff */
[----:B------:R-:W-:Y:S01]  /*0180*/  MOV R0, UR6 ;  /* 0x0000000600007c02 */ /* 0x000fe20008000f00 */
[----:B------:R-:W1:Y:S01]  /*0190*/  LDC.64 R4, c[0x4][0x8] ;  /* 0x01000200ff047b82 */ /* 0x000e620000000a00 */
[----:B0-----:R-:W-:-:S03]  /*01a0*/  IMAD.WIDE R2, R7, 0x804, R2 ;  /* 0x0000080407027825 */ /* 0x001fc600078e0202 */
[----:B------:R-:W-:Y:S01]  /*01b0*/  IADD3 R2, P0, PT, R2, 0x20, RZ ;  /* 0x0000002002027810 */ /* 0x000fe20007f1e0ff */
[----:B-1----:R-:W-:-:S03]  /*01c0*/  IMAD.WIDE.U32 R4, R6, 0x4, R4 ;  /* 0x0000000406047825 */ /* 0x002fc600078e0004 */
[----:B------:R-:W-:Y:S02]  /*01d0*/  IADD3.X R3, PT, PT, RZ, R3, RZ, P0, !PT ;  /* 0x00000003ff037210 */ /* 0x000fe400007fe4ff */
[----:B------:R-:W-:-:S04]  /*01e0*/  IADD3 R4, P1, PT, R4, 0x4020, RZ ;  /* 0x0000402004047810 */ /* 0x000fc80007f3e0ff */
[----:B------:R-:W-:-:S09]  /*01f0*/  IADD3.X R5, PT, PT, RZ, R5, RZ, P1, !PT ;  /* 0x00000005ff057210 */ /* 0x000fd20000ffe4ff */
.L_x_12:
[----:B------:R-:W2:Y:S04]  /*0200*/  LDG.E R15, desc[UR8][R2.64+-0x20] ;  /* 0xffffe008020f7981 */ /* 0x000ea8000c1e1900 */
        /* <DEDUP_REMOVED lines=54> */
.L_x_11:
[----:B------:R-:W-:Y:S05]  /*0570*/  BRA.U !UP0, `(.L_x_10) ;  /* 0x0000000508407547 */ /* 0x000fea000b800000 */
[----:B------:R-:W0:Y:S01]  /*0580*/  LDCU.64 UR10, c[0x4][URZ] ;  /* 0x01000000ff0a77ac */ /* 0x000e220008000a00 */
[----:B------:R-:W-:Y:S01]  /*0590*/  IMAD.WIDE R4, R7, 0x804, RZ ;  /* 0x0000080407047825 */ /* 0x000fe200078e02ff */
[----:B------:R-:W1:Y:S03]  /*05a0*/  LDCU.64 UR12, c[0x4][0x8] ;  /* 0x01000100ff0c77ac */ /* 0x000e660008000a00 */
[----:B------:R-:W-:Y:S01]  /*05b0*/  IMAD.WIDE.U32 R10, R6, 0x4, RZ ;  /* 0x00000004060a7825 */ /* 0x000fe200078e00ff */
[----:B------:R-:W-:Y:S02]  /*05c0*/  UISETP.GE.U32.AND UP0, UPT, UR5, 0x8, UPT ;  /* 0x000000080500788c */ /* 0x000fe4000bf06070 */
[----:B------:R-:W-:-:S04]  /*05d0*/  ULOP3.LUT UR6, UR4, 0x7, URZ, 0xc0, !UPT ;  /* 0x0000000704067892 */ /* 0x000fc8000f8ec0ff */
[----:B------:R-:W-:Y:S01]  /*05e0*/  UISETP.NE.AND UP1, UPT, UR6, URZ, UPT ;  /* 0x000000ff0600728c */ /* 0x000fe2000bf25270 */
[----:B0-----:R-:W-:Y:S02]  /*05f0*/  IADD3 R12, P0, PT, R4, UR10, RZ ;  /* 0x0000000a040c7c10 */ /* 0x001fe4000ff1e0ff */
[----:B-1----:R-:W-:Y:S02]  /*0600*/  IADD3 R2, P1, PT, R10, UR12, RZ ;  /* 0x0000000c0a027c10 */ /* 0x002fe4000ff3e0ff */
[----:B------:R-:W-:Y:S02]  /*0610*/  IADD3.X R13, PT, PT, R5, UR11, RZ, P0, !PT ;  /* 0x0000000b050d7c10 */ /* 0x000fe400087fe4ff */
[----:B------:R-:W-:Y:S01]  /*0620*/  IADD3.X R3, PT, PT, R11, UR13, RZ, P1, !PT ;  /* 0x0000000d0b037c10 */ /* 0x000fe20008ffe4ff */
[----:B------:R-:W-:Y:S08]  /*0630*/  BRA.U !UP0, `(.L_x_13) ;  /* 0x00000001086c7547 */ /* 0x000ff0000b800000 */
[----:B------:R-:W-:-:S04]  /*0640*/  IMAD.WIDE.U32 R14, R0, 0x4, R12 ;  /* 0x00000004000e7825 */ /* 0x000fc800078e000c */
[----:B------:R-:W-:Y:S01]  /*0650*/  IMAD.WIDE.U32 R16, R0, 0x804, R2 ;  /* 0x0000080400107825 */ /* 0x000fe200078e0002 */
        /* <DEDUP_REMOVED lines=25> */
.L_x_13:
[----:B------:R-:W-:Y:S05]  /*07f0*/  BRA.U !UP1, `(.L_x_10) ;  /* 0x0000000109a07547 */ /* 0x000fea000b800000 */
[----:B------:R-:W-:Y:S02]  /*0800*/  UISETP.GE.U32.AND UP0, UPT, UR6, 0x4, UPT ;  /* 0x000000040600788c */ /* 0x000fe4000bf06070 */
[----:B------:R-:W-:-:S04]  /*0810*/  ULOP3.LUT UR4, UR4, 0x3, URZ, 0xc0, !UPT ;  /* 0x0000000304047892 */ /* 0x000fc8000f8ec0ff */
[----:B------:R-:W-:-:S03]  /*0820*/  UISETP.NE.AND UP1, UPT, UR4, URZ, UPT ;  /* 0x000000ff0400728c */ /* 0x000fc6000bf25270 */
[----:B------:R-:W-:Y:S08]  /*0830*/  BRA.U !UP0, `(.L_x_14) ;  /* 0x00000001083c7547 */ /* 0x000ff0000b800000 */
[----:B------:R-:W-:-:S04]  /*0840*/  IMAD.WIDE.U32 R12, R0, 0x4, R12 ;  /* 0x00000004000c7825 */ /* 0x000fc800078e000c */
[C---:B------:R-:W-:Y:S01]  /*0850*/  IMAD.WIDE.U32 R2, R0.reuse, 0x804, R2 ;  /* 0x0000080400027825 */ /* 0x040fe200078e0002 */
[----:B------:R-:W2:Y:S04]  /*0860*/  LDG.E R9, desc[UR8][R12.64] ;  /* 0x000000080c097981 */ /* 0x000ea8000c1e1900 */
        /* <DEDUP_REMOVED lines=12> */
.L_x_14:
        /* <DEDUP_REMOVED lines=8> */
.L_x_15:
[----:B------:R-:W-:Y:S02]  /*09b0*/  MOV R3, R9 ;  /* 0x0000000900037202 */ /* 0x000fe40000000f00 */
[----:B------:R-:W-:Y:S02]  /*09c0*/  MOV R4, R10 ;  /* 0x0000000a00047202 */ /* 0x000fe40000000f00 */
[----:B------:R-:W-:Y:S02]  /*09d0*/  MOV R5, R11 ;  /* 0x0000000b00057202 */ /* 0x000fe40000000f00 */
[----:B------:R0:W2:Y:S04]  /*09e0*/  LDG.E R3, desc[UR8][R2.64] ;  /* 0x0000000802037981 */ /* 0x0000a8000c1e1900 */
        /* <DEDUP_REMOVED lines=9> */
.L_x_10:
[----:B------:R-:W0:Y:S02]  /*0a80*/  LDC.64 R2, c[0x4][0x10] ;  /* 0x01000400ff027b82 */ /* 0x000e240000000a00 */
[----:B0-----:R-:W-:-:S04]  /*0a90*/  IMAD.WIDE R2, R7, 0x804, R2 ;  /* 0x0000080407027825 */ /* 0x001fc800078e0202 */
[----:B------:R-:W-:-:S05]  /*0aa0*/  IMAD.WIDE.U32 R2, R6, 0x4, R2 ;  /* 0x0000000406027825 */ /* 0x000fca00078e0002 */
[----:B------:R-:W-:Y:S01]  /*0ab0*/  STG.E desc[UR8][R2.64], R8 ;  /* 0x0000000802007986 */ /* 0x000fe2000c101908 */
[----:B------:R-:W-:Y:S05]  /*0ac0*/  EXIT ;  /* 0x000000000000794d */ /* 0x000fea0003800000 */
.L_x_16:
        /* <DEDUP_REMOVED lines=11> */
.L_x_40:


//--------------------- .text._Z45multiplyMatrixGPUByBlocksThreads1DNonMultiplei --------------------------
	.section	.text._Z45multiplyMatrixGPUByBlocksThreads1DNonMultiplei,"ax",@progbits
	.align	128
        .global         _Z45multiplyMatrixGPUByBlocksThreads1DNonMultiplei
        .type           _Z45multiplyMatrixGPUByBlocksThreads1DNonMultiplei,@function
        .size           _Z45multiplyMatrixGPUByBlocksThreads1DNonMultiplei,(.L_x_41 - _Z45multiplyMatrixGPUByBlocksThreads1DNonMultiplei)
        .other          _Z45multiplyMatrixGPUByBlocksThreads1DNonMultiplei,@"STO_CUDA_ENTRY STV_DEFAULT"
_Z45multiplyMatrixGPUByBlocksThreads1DNonMultiplei:
.text._Z45multiplyMatrixGPUByBlocksThreads1DNonMultiplei:
[----:B------:R-:W-:Y:S01]  /*0000*/  LDC R1, c[0x0][0x37c] ;  /* 0x0000df00ff017b82 */ /* 0x000fe20000000800 */
[----:B------:R-:W0:Y:S07]  /*0010*/  S2R R7, SR_TID.X ;  /* 0x0000000000077919 */ /* 0x000e2e0000002100 */
[----:B------:R-:W0:Y:S01]  /*0020*/  S2UR UR4, SR_CTAID.Y ;  /* 0x00000000000479c3 */ /* 0x000e220000002600 */
[----:B------:R-:W1:Y:S07]  /*0030*/  LDCU UR7, c[0x0][0x380] ;  /* 0x00007000ff0777ac */ /* 0x000e6e0008000800 */
[----:B------:R-:W0:Y:S02]  /*0040*/  LDC R0, c[0x0][0x364] ;  /* 0x0000d900ff007b82 */ /* 0x000e240000000800 */
[----:B0-----:R-:W-:-:S05]  /*0050*/  IMAD R7, R0, UR4, R7 ;  /* 0x0000000400077c24 */ /* 0x001fca000f8e0207 */
[----:B-1----:R-:W-:-:S13]  /*0060*/  ISETP.GE.AND P0, PT, R7, UR7, PT ;  /* 0x0000000707007c0c */ /* 0x002fda000bf06270 */
[----:B------:R-:W-:Y:S05]  /*0070*/  @P0 EXIT ;  /* 0x000000000000094d */ /* 0x000fea0003800000 */
[----:B------:R-:W0:Y:S01]  /*0080*/  S2R R6, SR_CTAID.X ;  /* 0x0000000000067919 */ /* 0x000e220000002500 */
[----:B------:R-:W-:Y:S01]  /*0090*/  UISETP.GE.U32.AND UP0, UPT, UR7, 0x10, UPT ;  /* 0x000000100700788c */ /* 0x000fe2000bf06070 */
[----:B------:R-:W-:Y:S01]  /*00a0*/  HFMA2 R8, -RZ, RZ, 0, 0 ;  /* 0x00000000ff087431 */ /* 0x000fe200000001ff */
[----:B------:R-:W-:Y:S01]  /*00b0*/  MOV R0, RZ ;  /* 0x000000ff00007202 */ /* 0x000fe20000000f00 */
[----:B------:R-:W-:Y:S01]  /*00c0*/  ULOP3.LUT UR4, UR7, 0xf, URZ, 0xc0, !UPT ;  /* 0x0000000f07047892 */ /* 0x000fe2000f8ec0ff */
[----:B------:R-:W1:Y:S05]  /*00d0*/  LDCU.64 UR8, c[0x0][0x358] ;  /* 0x00006b00ff0877ac */ /* 0x000e6a0008000a00 */
[----:B------:R-:W-:Y:S06]  /*00e0*/  BRA.U !UP0, `(.L_x_17) ;  /* 0x00000005080c7547 */ /* 0x000fec000b800000 */
[----:B------:R-:W0:Y:S01]  /*00f0*/  LDC.64 R2, c[0x4][RZ] ;  /* 0x01000000ff027b82 */ /* 0x000e220000000a00 */
[----:B------:R-:W-:Y:S01]  /*0100*/  ULOP3.LUT UR5, UR7, 0x7ffffff0, URZ, 0xc0, !UPT ;  /* 0x7ffffff007057892 */ /* 0x000fe2000f8ec0ff */
[----:B------:R-:W-:-:S03]  /*0110*/  MOV R8, RZ ;  /* 0x000000ff00087202 */ /* 0x000fc60000000f00 */
[----:B------:R-:W-:Y:S02]  /*0120*/  UIADD3 UR6, UPT, UPT, -UR5, URZ, URZ ;  /* 0x000000ff05067290 */ /* 0x000fe4000fffe1ff */
[----:B------:R-:W-:Y:S01]  /*0130*/  MOV R0, UR5 ;  /* 0x0000000500007c02 */ /* 0x000fe20008000f00 */
[----:B------:R-:W2:Y:S01]  /*0140*/  LDC.64 R4, c[0x4][0x8] ;  /* 0x01000200ff047b82 */ /* 0x000ea20000000a00 */
[----:B0-----:R-:W-:-:S03]  /*0150*/  IMAD.WIDE.U32 R2, R6, 0x804, R2 ;  /* 0x0000080406027825 */ /* 0x001fc600078e0002 */
[----:B------:R-:W-:Y:S01]  /*0160*/  IADD3 R2, P0, PT, R2, 0x20, RZ ;  /* 0x0000002002027810 */ /* 0x000fe20007f1e0ff */
[----:B--2---:R-:W-:-:S03]  /*0170*/  IMAD.WIDE.U32 R4, R7, 0x4, R4 ;  /* 0x0000000407047825 */ /* 0x004fc600078e0004 */
[----:B------:R-:W-:Y:S02]  /*0180*/  IADD3.X R3, PT, PT, RZ, R3, RZ, P0, !PT ;  /* 0x00000003ff037210 */ /* 0x000fe400007fe4ff */
[----:B------:R-:W-:-:S04]  /*0190*/  IADD3 R4, P1, PT, R4, 0x4020, RZ ;  /* 0x0000402004047810 */ /* 0x000fc80007f3e0ff */
[----:B------:R-:W-:-:S09]  /*01a0*/  IADD3.X R5, PT, PT, RZ, R5, RZ, P1, !PT ;  /* 0x00000005ff057210 */ /* 0x000fd20000ffe4ff */
.L_x_18:
[----:B-1----:R-:W2:Y:S04]  /*01b0*/  LDG.E R15, desc[UR8][R2.64+-0x20] ;  /* 0xffffe008020f7981 */ /* 0x002ea8000c1e1900 */
        /* <DEDUP_REMOVED lines=54> */
.L_x_17:
[----:B------:R-:W-:-:S09]  /*0520*/  UISETP.NE.AND UP0, UPT, UR4, URZ, UPT ;  /* 0x000000ff0400728c */ /* 0x000fd2000bf05270 */
[----:B------:R-:W-:Y:S05]  /*0530*/  BRA.U !UP0, `(.L_x_19) ;  /* 0x0000000508387547 */ /* 0x000fea000b800000 */
[----:B------:R-:W2:Y:S01]  /*0540*/  LDC.64 R4, c[0x4][RZ] ;  /* 0x01000000ff047b82 */ /* 0x000ea20000000a00 */
[----:B------:R-:W3:Y:S01]  /*0550*/  LDCU.64 UR10, c[0x4][0x8] ;  /* 0x01000100ff0a77ac */ /* 0x000ee20008000a00 */
[----:B------:R-:W-:Y:S01]  /*0560*/  IMAD.WIDE.U32 R10, R7, 0x4, RZ ;  /* 0x00000004070a7825 */ /* 0x000fe200078e00ff */
[----:B------:R-:W-:-:S03]  /*0570*/  UISETP.GE.U32.AND UP0, UPT, UR4, 0x8, UPT ;  /* 0x000000080400788c */ /* 0x000fc6000bf06070 */
[----:B0-----:R-:W-:Y:S01]  /*0580*/  IMAD.WIDE.U32 R12, R6, 0x804, RZ ;  /* 0x00000804060c7825 */ /* 0x001fe200078e00ff */
[----:B------:R-:W-:-:S04]  /*0590*/  ULOP3.LUT UR5, UR7, 0x7, URZ, 0xc0, !UPT ;  /* 0x0000000707057892 */ /* 0x000fc8000f8ec0ff */
[----:B------:R-:W-:Y:S01]  /*05a0*/  UISETP.NE.AND UP1, UPT, UR5, URZ, UPT ;  /* 0x000000ff0500728c */ /* 0x000fe2000bf25270 */
[----:B---3--:R-:W-:-:S04]  /*05b0*/  IADD3 R14, P1, PT, R10, UR10, RZ ;  /* 0x0000000a0a0e7c10 */ /* 0x008fc8000ff3e0ff */
[----:B------:R-:W-:Y:S02]  /*05c0*/  IADD3.X R15, PT, PT, R11, UR11, RZ, P1, !PT ;  /* 0x0000000b0b0f7c10 */ /* 0x000fe40008ffe4ff */
[----:B--2---:R-:W-:-:S04]  /*05d0*/  IADD3 R2, P0, PT, R12, R4, RZ ;  /* 0x000000040c027210 */ /* 0x004fc80007f1e0ff */
[----:B------:R-:W-:Y:S01]  /*05e0*/  IADD3.X R3, PT, PT, R13, R5, RZ, P0, !PT ;  /* 0x000000050d037210 */ /* 0x000fe200007fe4ff */
[----:B------:R-:W-:Y:S08]  /*05f0*/  BRA.U !UP0, `(.L_x_20) ;  /* 0x00000001086c7547 */ /* 0x000ff0000b800000 */
[----:B------:R-:W-:-:S04]  /*0600*/  IMAD.WIDE.U32 R16, R0, 0x4, R2 ;  /* 0x0000000400107825 */ /* 0x000fc800078e0002 */
[----:B------:R-:W-:Y:S01]  /*0610*/  IMAD.WIDE.U32 R18, R0, 0x804, R14 ;  /* 0x0000080400127825 */ /* 0x000fe200078e000e */
        /* <DEDUP_REMOVED lines=14> */
[----:B------:R-:W3:Y:S01]  /*0700*/  LDG.E R23, desc[UR8][R18.64+0x2010] ;  /* 0x0020100812177981 */ /* 0x000ee2000c1e1900 */
[----:B----4-:R-:W-:-:S03]  /*0710*/  FFMA R27, R21, R20, R24 ;  /* 0x00000014151b7223 */ /* 0x010fc60000000018 */
[----:B------:R-:W5:Y:S04]  /*0720*/  LDG.E R24, desc[UR8][R16.64+0x14] ;  /* 0x0000140810187981 */ /* 0x000f68000c1e1900 */
[----:B------:R-:W4:Y:S04]  /*0730*/  LDG.E R20, desc[UR8][R16.64+0x18] ;  /* 0x0000180810147981 */ /* 0x000f28000c1e1900 */
[----:B------:R-:W4:Y:S01]  /*0740*/  LDG.E R21, desc[UR8][R16.64+0x1c] ;  /* 0x00001c0810157981 */ /* 0x000f22000c1e1900 */
[----:B------:R-:W-:Y:S01]  /*0750*/  IADD3 R0, PT, PT, R0, 0x8, RZ ;  /* 0x0000000800007810 */ /* 0x000fe20007ffe0ff */
[----:B--2---:R-:W-:-:S04]  /*0760*/  FFMA R9, R8, R9, R27 ;  /* 0x0000000908097223 */ /* 0x004fc8000000001b */
[----:B---3--:R-:W-:-:S04]  /*0770*/  FFMA R9, R22, R23, R9 ;  /* 0x0000001716097223 */ /* 0x008fc80000000009 */
[----:B-----5:R-:W-:-:S04]  /*0780*/  FFMA R9, R24, R25, R9 ;  /* 0x0000001918097223 */ /* 0x020fc80000000009 */
[----:B----4-:R-:W-:-:S04]  /*0790*/  FFMA R20, R20, R26, R9 ;  /* 0x0000001a14147223 */ /* 0x010fc80000000009 */
[----:B------:R-:W-:-:S07]  /*07a0*/  FFMA R8, R21, R28, R20 ;  /* 0x0000001c15087223 */ /* 0x000fce0000000014 */
.L_x_20:
[----:B------:R-:W-:Y:S05]  /*07b0*/  BRA.U !UP1, `(.L_x_19) ;  /* 0x0000000109987547 */ /* 0x000fea000b800000 */
[----:B------:R-:W-:Y:S02]  /*07c0*/  UISETP.GE.U32.AND UP0, UPT, UR5, 0x4, UPT ;  /* 0x000000040500788c */ /* 0x000fe4000bf06070 */
[----:B------:R-:W-:-:S04]  /*07d0*/  ULOP3.LUT UR4, UR7, 0x3, URZ, 0xc0, !UPT ;  /* 0x0000000307047892 */ /* 0x000fc8000f8ec0ff */
[----:B------:R-:W-:-:S03]  /*07e0*/  UISETP.NE.AND UP1, UPT, UR4, URZ, UPT ;  /* 0x000000ff0400728c */ /* 0x000fc6000bf25270 */
[----:B------:R-:W-:Y:S08]  /*07f0*/  BRA.U !UP0, `(.L_x_21) ;  /* 0x00000001083c7547 */ /* 0x000ff0000b800000 */
[----:B------:R-:W-:-:S04]  /*0800*/  IMAD.WIDE.U32 R2, R0, 0x4, R2 ;  /* 0x0000000400027825 */ /* 0x000fc800078e0002 */
[C---:B------:R-:W-:Y:S01]  /*0810*/  IMAD.WIDE.U32 R14, R0.reuse, 0x804, R14 ;  /* 0x00000804000e7825 */ /* 0x040fe200078e000e */
[----:B-1----:R-:W2:Y:S04]  /*0820*/  LDG.E R9, desc[UR8][R2.64] ;  /* 0x0000000802097981 */ /* 0x002ea8000c1e1900 */
        /* <DEDUP_REMOVED lines=12> */
.L_x_21:
[----:B------:R-:W-:Y:S05]  /*08f0*/  BRA.U !UP1, `(.L_x_19) ;  /* 0x0000000109487547 */ /* 0x000fea000b800000 */
[----:B------:R-:W-:Y:S01]  /*0900*/  IMAD.WIDE.U32 R12, R0, 0x4, R12 ;  /* 0x00000004000c7825 */ /* 0x000fe200078e000c */
[----:B------:R-:W-:-:S03]  /*0910*/  UIADD3 UR4, UPT, UPT, -UR4, URZ, URZ ;  /* 0x000000ff04047290 */ /* 0x000fc6000fffe1ff */
[----:B------:R-:W-:Y:S01]  /*0920*/  IMAD.WIDE.U32 R10, R0, 0x804, R10 ;  /* 0x00000804000a7825 */ /* 0x000fe200078e000a */
[----:B------:R-:W-:Y:S02]  /*0930*/  IADD3 R2, P1, PT, R12, R4, RZ ;  /* 0x000000040c027210 */ /* 0x000fe40007f3e0ff */
[----:B------:R-:W-:Y:S02]  /*0940*/  IADD3 R4, P0, PT, R10, UR10, RZ ;  /* 0x0000000a0a047c10 */ /* 0x000fe4000ff1e0ff */
[----:B------:R-:W-:Y:S02]  /*0950*/  IADD3.X R13, PT, PT, R13, R5, RZ, P1, !PT ;  /* 0x000000050d0d7210 */ /* 0x000fe40000ffe4ff */
[----:B------:R-:W-:-:S09]  /*0960*/  IADD3.X R5, PT, PT, R11, UR11, RZ, P0, !PT ;  /* 0x0000000b0b057c10 */ /* 0x000fd200087fe4ff */
.L_x_22:
[----:B------:R-:W-:Y:S01]  /*0970*/  MOV R3, R13 ;  /* 0x0000000d00037202 */ /* 0x000fe20000000f00 */
[----:B-1----:R0:W2:Y:S05]  /*0980*/  LDG.E R0, desc[UR8][R4.64] ;  /* 0x0000000804007981 */ /* 0x0020aa000c1e1900 */
[----:B------:R1:W2:Y:S01]  /*0990*/  LDG.E R3, desc[UR8][R2.64] ;  /* 0x0000000802037981 */ /* 0x0002a2000c1e1900 */
[----:B------:R-:W-:-:S04]  /*09a0*/  UIADD3 UR4, UPT, UPT, UR4, 0x1, URZ ;  /* 0x0000000104047890 */ /* 0x000fc8000fffe0ff */
[----:B------:R-:W-:Y:S01]  /*09b0*/  UISETP.NE.AND UP0, UPT, UR4, URZ, UPT ;  /* 0x000000ff0400728c */ /* 0x000fe2000bf05270 */
[----:B0-----:R-:W-:Y:S02]  /*09c0*/  IADD3 R4, P0, PT, R4, 0x804, RZ ;  /* 0x0000080404047810 */ /* 0x001fe40007f1e0ff */
[----:B-1----:R-:W-:Y:S02]  /*09d0*/  IADD3 R2, P1, PT, R2, 0x4, RZ ;  /* 0x0000000402027810 */ /* 0x002fe40007f3e0ff */
[----:B------:R-:W-:Y:S02]  /*09e0*/  IADD3.X R5, PT, PT, RZ, R5, RZ, P0, !PT ;  /* 0x00000005ff057210 */ /* 0x000fe400007fe4ff */
[----:B------:R-:W-:Y:S01]  /*09f0*/  IADD3.X R13, PT, PT, RZ, R13, RZ, P1, !PT ;  /* 0x0000000dff0d7210 */ /* 0x000fe20000ffe4ff */
[----:B--2---:R-:W-:Y:S01]  /*0a00*/  FFMA R8, R3, R0, R8 ;  /* 0x0000000003087223 */ /* 0x004fe20000000008 */
[----:B------:R-:W-:Y:S07]  /*0a10*/  BRA.U UP0, `(.L_x_22) ;  /* 0xfffffffd00d47547 */ /* 0x000fee000b83ffff */
.L_x_19:
[----:B------:R-:W0:Y:S02]  /*0a20*/  LDC.64 R2, c[0x4][0x10] ;  /* 0x01000400ff027b82 */ /* 0x000e240000000a00 */
[----:B0-----:R-:W-:-:S04]  /*0a30*/  IMAD.WIDE.U32 R2, R6, 0x804, R2 ;  /* 0x0000080406027825 */ /* 0x001fc800078e0002 */
[----:B------:R-:W-:-:S05]  /*0a40*/  IMAD.WIDE.U32 R2, R7, 0x4, R2 ;  /* 0x0000000407027825 */ /* 0x000fca00078e0002 */
[----:B-1----:R-:W-:Y:S01]  /*0a50*/  STG.E desc[UR8][R2.64], R8 ;  /* 0x0000000802007986 */ /* 0x002fe2000c101908 */
[----:B------:R-:W-:Y:S05]  /*0a60*/  EXIT ;  /* 0x000000000000794d */ /* 0x000fea0003800000 */
.L_x_23:
        /* <DEDUP_REMOVED lines=9> */
.L_x_41:


//--------------------- .text._Z34multiplyMatrixGPUByBlocksThreads1Di --------------------------
	.section	.text._Z34multiplyMatrixGPUByBlocksThreads1Di,"ax",@progbits
	.align	128
        .global         _Z34multiplyMatrixGPUByBlocksThreads1Di
        .type           _Z34multiplyMatrixGPUByBlocksThreads1Di,@function
        .size           _Z34multiplyMatrixGPUByBlocksThreads1Di,(.L_x_42 - _Z34multiplyMatrixGPUByBlocksThreads1Di)
        .other          _Z34multiplyMatrixGPUByBlocksThreads1Di,@"STO_CUDA_ENTRY STV_DEFAULT"
_Z34multiplyMatrixGPUByBlocksThreads1Di:
.text._Z34multiplyMatrixGPUByBlocksThreads1Di:
[----:B------:R-:W-:Y:S08]  /*0000*/  LDC R1, c[0x0][0x37c] ;  /* 0x0000df00ff017b82 */ /* 0x000ff00000000800 */
[----:B------:R-:W0:Y:S01]  /*0010*/  LDC R8, c[0x0][0x380] ;  /* 0x0000e000ff087b82 */ /* 0x000e220000000800 */
[----:B------:R-:W1:Y:S01]  /*0020*/  S2R R6, SR_TID.X ;  /* 0x0000000000067919 */ /* 0x000e620000002100 */
[----:B------:R-:W2:Y:S01]  /*0030*/  LDCU.64 UR4, c[0x0][0x358] ;  /* 0x00006b00ff0477ac */ /* 0x000ea20008000a00 */
[----:B------:R-:W-:Y:S01]  /*0040*/  HFMA2 R9, -RZ, RZ, 0, 0 ;  /* 0x00000000ff097431 */ /* 0x000fe200000001ff */
[----:B------:R-:W3:Y:S04]  /*0050*/  S2R R7, SR_CTAID.X ;  /* 0x0000000000077919 */ /* 0x000ee80000002500 */
[----:B------:R-:W1:Y:S08]  /*0060*/  S2UR UR6, SR_CTAID.Y ;  /* 0x00000000000679c3 */ /* 0x000e700000002600 */
[----:B------:R-:W1:Y:S01]  /*0070*/  LDC R3, c[0x0][0x364] ;  /* 0x0000d900ff037b82 */ /* 0x000e620000000800 */
[----:B0-----:R-:W-:Y:S01]  /*0080*/  ISETP.GE.AND P0, PT, R8, 0x1, PT ;  /* 0x000000010800780c */ /* 0x001fe20003f06270 */
[----:B-1----:R-:W-:-:S12]  /*0090*/  IMAD R6, R3, UR6, R6 ;  /* 0x0000000603067c24 */ /* 0x002fd8000f8e0206 */
[----:B--23--:R-:W-:Y:S05]  /*00a0*/  @!P0 BRA `(.L_x_24) ;  /* 0x0000000800688947 */ /* 0x00cfea0003800000 */
[C---:B------:R-:W-:Y:S02]  /*00b0*/  ISETP.GE.U32.AND P1, PT, R8.reuse, 0x10, PT ;  /* 0x000000100800780c */ /* 0x040fe40003f26070 */
[----:B------:R-:W-:Y:S02]  /*00c0*/  LOP3.LUT R23, R8, 0xf, RZ, 0xc0, !PT ;  /* 0x0000000f08177812 */ /* 0x000fe400078ec0ff */
[----:B------:R-:W-:Y:S02]  /*00d0*/  MOV R9, RZ ;  /* 0x000000ff00097202 */ /* 0x000fe40000000f00 */
[----:B------:R-:W-:Y:S02]  /*00e0*/  ISETP.NE.AND P0, PT, R23, RZ, PT ;  /* 0x000000ff1700720c */ /* 0x000fe40003f05270 */
[----:B------:R-:W-:-:S05]  /*00f0*/  MOV R0, RZ ;  /* 0x000000ff00007202 */ /* 0x000fca0000000f00 */
[----:B------:R-:W-:Y:S06]  /*0100*/  @!P1 BRA `(.L_x_25) ;  /* 0x0000000400109947 */ /* 0x000fec0003800000 */
[----:B------:R-:W0:Y:S01]  /*0110*/  LDC.64 R2, c[0x4][RZ] ;  /* 0x01000000ff027b82 */ /* 0x000e220000000a00 */
[----:B------:R-:W-:Y:S02]  /*0120*/  LOP3.LUT R0, R8, 0x7ffffff0, RZ, 0xc0, !PT ;  /* 0x7ffffff008007812 */ /* 0x000fe400078ec0ff */
[----:B------:R-:W-:Y:S02]  /*0130*/  MOV R9, RZ ;  /* 0x000000ff00097202 */ /* 0x000fe40000000f00 */
[----:B------:R-:W-:-:S03]  /*0140*/  IADD3 R10, PT, PT, -R0, RZ, RZ ;  /* 0x000000ff000a7210 */ /* 0x000fc60007ffe1ff */
[----:B------:R-:W1:Y:S01]  /*0150*/  LDC.64 R4, c[0x4][0x8] ;  /* 0x01000200ff047b82 */ /* 0x000e620000000a00 */
[----:B0-----:R-:W-:-:S03]  /*0160*/  IMAD.WIDE.U32 R2, R7, 0x804, R2 ;  /* 0x0000080407027825 */ /* 0x001fc600078e0002 */
[----:B------:R-:W-:Y:S01]  /*0170*/  IADD3 R12, P1, PT, R2, 0x20, RZ ;  /* 0x00000020020c7810 */ /* 0x000fe20007f3e0ff */
[----:B-1----:R-:W-:-:S03]  /*0180*/  IMAD.WIDE.U32 R4, R6, 0x4, R4 ;  /* 0x0000000406047825 */ /* 0x002fc600078e0004 */
[----:B------:R-:W-:Y:S02]  /*0190*/  IADD3.X R11, PT, PT, RZ, R3, RZ, P1, !PT ;  /* 0x00000003ff0b7210 */ /* 0x000fe40000ffe4ff */
[----:B------:R-:W-:-:S04]  /*01a0*/  IADD3 R2, P2, PT, R4, 0x4020, RZ ;  /* 0x0000402004027810 */ /* 0x000fc80007f5e0ff */
[----:B------:R-:W-:-:S09]  /*01b0*/  IADD3.X R3, PT, PT, RZ, R5, RZ, P2, !PT ;  /* 0x00000005ff037210 */ /* 0x000fd200017fe4ff */
.L_x_26:
[----:B------:R-:W-:Y:S01]  /*01c0*/  MOV R4, R12 ;  /* 0x0000000c00047202 */ /* 0x000fe20000000f00 */
[----:B------:R-:W2:Y:S01]  /*01d0*/  LDG.E R13, desc[UR4][R2.64+-0x4020] ;  /* 0xffbfe004020d7981 */ /* 0x000ea2000c1e1900 */
[----:B------:R-:W-:-:S03]  /*01e0*/  MOV R5, R11 ;  /* 0x0000000b00057202 */ /* 0x000fc60000000f00 */
[----:B------:R-:W3:Y:S04]  /*01f0*/  LDG.E R25, desc[UR4][R2.64+-0x381c] ;  /* 0xffc7e40402197981 */ /* 0x000ee8000c1e1900 */
[----:B------:R-:W2:Y:S04]  /*0200*/  LDG.E R14, desc[UR4][R4.64+-0x20] ;  /* 0xffffe004040e7981 */ /* 0x000ea8000c1e1900 */
        /* <DEDUP_REMOVED lines=32> */
[----:B--2---:R-:W-:-:S03]  /*0410*/  FFMA R26, R9, R14, R26 ;  /* 0x0000000e091a7223 */ /* 0x004fc6000000001a */
[----:B------:R-:W2:Y:S04]  /*0420*/  LDG.E R14, desc[UR4][R4.64+0x18] ;  /* 0x00001804040e7981 */ /* 0x000ea8000c1e1900 */
[----:B------:R-:W2:Y:S01]  /*0430*/  LDG.E R9, desc[UR4][R2.64+0x3018] ;  /* 0x0030180402097981 */ /* 0x000ea2000c1e1900 */
[----:B---3--:R-:W-:-:S03]  /*0440*/  FFMA R26, R13, R16, R26 ;  /* 0x000000100d1a7223 */ /* 0x008fc6000000001a */
[----:B------:R-:W3:Y:S04]  /*0450*/  LDG.E R13, desc[UR4][R4.64+0x1c] ;  /* 0x00001c04040d7981 */ /* 0x000ee8000c1e1900 */
[----:B------:R0:W3:Y:S01]  /*0460*/  LDG.E R16, desc[UR4][R2.64+0x381c] ;  /* 0x00381c0402107981 */ /* 0x0000e2000c1e1900 */
[----:B----4-:R-:W-:Y:S01]  /*0470*/  FFMA R18, R15, R18, R26 ;  /* 0x000000120f127223 */ /* 0x010fe2000000001a */
[----:B------:R-:W-:-:S03]  /*0480*/  IADD3 R10, PT, PT, R10, 0x10, RZ ;  /* 0x000000100a0a7810 */ /* 0x000fc60007ffe0ff */
[----:B-----5:R-:W-:Y:S01]  /*0490*/  FFMA R18, R19, R22, R18 ;  /* 0x0000001613127223 */ /* 0x020fe20000000012 */
[----:B------:R-:W-:-:S03]  /*04a0*/  ISETP.NE.AND P1, PT, R10, RZ, PT ;  /* 0x000000ff0a00720c */ /* 0x000fc60003f25270 */
[----:B------:R-:W-:-:S04]  /*04b0*/  FFMA R18, R21, R24, R18 ;  /* 0x0000001815127223 */ /* 0x000fc80000000012 */
[----:B------:R-:W-:Y:S01]  /*04c0*/  FFMA R18, R17, R20, R18 ;  /* 0x0000001411127223 */ /* 0x000fe20000000012 */
[----:B0-----:R-:W-:-:S03]  /*04d0*/  IADD3 R2, P3, PT, R2, 0x8040, RZ ;  /* 0x0000804002027810 */ /* 0x001fc60007f7e0ff */
[----:B------:R-:W-:Y:S01]  /*04e0*/  FFMA R11, R11, R12, R18 ;  /* 0x0000000c0b0b7223 */ /* 0x000fe20000000012 */
[----:B------:R-:W-:Y:S02]  /*04f0*/  IADD3 R12, P2, PT, R4, 0x40, RZ ;  /* 0x00000040040c7810 */ /* 0x000fe40007f5e0ff */
[----:B------:R-:W-:Y:S01]  /*0500*/  IADD3.X R3, PT, PT, RZ, R3, RZ, P3, !PT ;  /* 0x00000003ff037210 */ /* 0x000fe20001ffe4ff */
[----:B--2---:R-:W-:Y:S02]  /*0510*/  FFMA R14, R14, R9, R11 ;  /* 0x000000090e0e7223 */ /* 0x004fe4000000000b */
[----:B------:R-:W-:Y:S02]  /*0520*/  IMAD.X R11, RZ, RZ, R5, P2 ;  /* 0x000000ffff0b7224 */ /* 0x000fe400010e0605 */
[----:B---3--:R-:W-:Y:S01]  /*0530*/  FFMA R9, R13, R16, R14 ;  /* 0x000000100d097223 */ /* 0x008fe2000000000e */
[----:B------:R-:W-:Y:S06]  /*0540*/  @P1 BRA `(.L_x_26) ;  /* 0xfffffffc001c1947 */ /* 0x000fec000383ffff */
.L_x_25:
[----:B------:R-:W-:Y:S05]  /*0550*/  @!P0 BRA `(.L_x_24) ;  /* 0x00000004003c8947 */ /* 0x000fea0003800000 */
[----:B------:R-:W0:Y:S01]  /*0560*/  LDC.64 R4, c[0x4][RZ] ;  /* 0x01000000ff047b82 */ /* 0x000e220000000a00 */
[----:B------:R-:W1:Y:S01]  /*0570*/  LDCU.64 UR6, c[0x4][0x8] ;  /* 0x01000100ff0677ac */ /* 0x000e620008000a00 */
[----:B------:R-:W-:Y:S01]  /*0580*/  ISETP.GE.U32.AND P0, PT, R23, 0x8, PT ;  /* 0x000000081700780c */ /* 0x000fe20003f06070 */
[----:B------:R-:W-:Y:S01]  /*0590*/  IMAD.WIDE.U32 R10, R6, 0x4, RZ ;  /* 0x00000004060a7825 */ /* 0x000fe200078e00ff */
[----:B------:R-:W-:-:S03]  /*05a0*/  LOP3.LUT R24, R8, 0x7, RZ, 0xc0, !PT ;  /* 0x0000000708187812 */ /* 0x000fc600078ec0ff */
[----:B------:R-:W-:Y:S01]  /*05b0*/  IMAD.WIDE.U32 R12, R7, 0x804, RZ ;  /* 0x00000804070c7825 */ /* 0x000fe200078e00ff */
[----:B------:R-:W-:Y:S02]  /*05c0*/  ISETP.NE.AND P1, PT, R24, RZ, PT ;  /* 0x000000ff1800720c */ /* 0x000fe40003f25270 */
[----:B-1----:R-:W-:-:S04]  /*05d0*/  IADD3 R14, P3, PT, R10, UR6, RZ ;  /* 0x000000060a0e7c10 */ /* 0x002fc8000ff7e0ff */
[----:B------:R-:W-:Y:S02]  /*05e0*/  IADD3.X R15, PT, PT, R11, UR7, RZ, P3, !PT ;  /* 0x000000070b0f7c10 */ /* 0x000fe40009ffe4ff */
[----:B0-----:R-:W-:-:S04]  /*05f0*/  IADD3 R2, P2, PT, R12, R4, RZ ;  /* 0x000000040c027210 */ /* 0x001fc80007f5e0ff */
[----:B------:R-:W-:Y:S01]  /*0600*/  IADD3.X R3, PT, PT, R13, R5, RZ, P2, !PT ;  /* 0x000000050d037210 */ /* 0x000fe200017fe4ff */
[----:B------:R-:W-:Y:S08]  /*0610*/  @!P0 BRA `(.L_x_27) ;  /* 0x00000000006c8947 */ /* 0x000ff00003800000 */
        /* <DEDUP_REMOVED lines=10> */
[----:B--2---:R-:W-:-:S03]  /*06c0*/  FFMA R21, R20, R21, R9 ;  /* 0x0000001514157223 */ /* 0x004fc60000000009 */
[----:B------:R-:W2:Y:S04]  /*06d0*/  LDG.E R20, desc[UR4][R16.64+0xc] ;  /* 0x00000c0410147981 */ /* 0x000ea8000c1e1900 */
[----:B------:R-:W2:Y:S01]  /*06e0*/  LDG.E R9, desc[UR4][R18.64+0x180c] ;  /* 0x00180c0412097981 */ /* 0x000ea2000c1e1900 */
[----:B---3--:R-:W-:-:S03]  /*06f0*/  FFMA R21, R22, R23, R21 ;  /* 0x0000001716157223 */ /* 0x008fc60000000015 */
[----:B------:R-:W3:Y:S04]  /*0700*/  LDG.E R22, desc[UR4][R18.64+0x2010] ;  /* 0x0020100412167981 */ /* 0x000ee8000c1e1900 */
[----:B------:R-:W5:Y:S01]  /*0710*/  LDG.E R23, desc[UR4][R16.64+0x14] ;  /* 0x0000140410177981 */ /* 0x000f62000c1e1900 */
[----:B----4-:R-:W-:-:S03]  /*0720*/  FFMA R25, R26, R25, R21 ;  /* 0x000000191a197223 */ /* 0x010fc60000000015 */
[----:B------:R-:W3:Y:S04]  /*0730*/  LDG.E R21, desc[UR4][R16.64+0x10] ;  /* 0x0000100410157981 */ /* 0x000ee8000c1e1900 */
[----:B------:R-:W4:Y:S01]  /*0740*/  LDG.E R26, desc[UR4][R18.64+0x3018] ;  /* 0x00301804121a7981 */ /* 0x000f22000c1e1900 */
[----:B--2---:R-:W-:-:S03]  /*0750*/  FFMA R20, R20, R9, R25 ;  /* 0x0000000914147223 */ /* 0x004fc60000000019 */
[----:B------:R-:W5:Y:S04]  /*0760*/  LDG.E R25, desc[UR4][R18.64+0x2814] ;  /* 0x0028140412197981 */ /* 0x000f68000c1e1900 */
[----:B------:R-:W4:Y:S01]  /*0770*/  LDG.E R9, desc[UR4][R16.64+0x18] ;  /* 0x0000180410097981 */ /* 0x000f22000c1e1900 */
[----:B---3--:R-:W-:Y:S01]  /*0780*/  FFMA R20, R21, R22, R20 ;  /* 0x0000001615147223 */ /* 0x008fe20000000014 */
[----:B------:R-:W-:-:S03]  /*0790*/  IADD3 R0, PT, PT, R0, 0x8, RZ ;  /* 0x0000000800007810 */ /* 0x000fc60007ffe0ff */
[----:B-----5:R-:W-:-:S04]  /*07a0*/  FFMA R20, R23, R25, R20 ;  /* 0x0000001917147223 */ /* 0x020fc80000000014 */
[----:B----4-:R-:W-:-:S04]  /*07b0*/  FFMA R9, R9, R26, R20 ;  /* 0x0000001a09097223 */ /* 0x010fc80000000014 */
[----:B------:R-:W-:-:S07]  /*07c0*/  FFMA R9, R28, R27, R9 ;  /* 0x0000001b1c097223 */ /* 0x000fce0000000009 */
.L_x_27:
[----:B------:R-:W-:Y:S05]  /*07d0*/  @!P1 BRA `(.L_x_24) ;  /* 0x00000000009c9947 */ /* 0x000fea0003800000 */
[----:B------:R-:W-:Y:S02]  /*07e0*/  ISETP.GE.U32.AND P0, PT, R24, 0x4, PT ;  /* 0x000000041800780c */ /* 0x000fe40003f06070 */
[----:B------:R-:W-:-:S04]  /*07f0*/  LOP3.LUT R8, R8, 0x3, RZ, 0xc0, !PT ;  /* 0x0000000308087812 */ /* 0x000fc800078ec0ff */
[----:B------:R-:W-:-:S07]  /*0800*/  ISETP.NE.AND P1, PT, R8, RZ, PT ;  /* 0x000000ff0800720c */ /* 0x000fce0003f25270 */
[----:B------:R-:W-:Y:S06]  /*0810*/  @!P0 BRA `(.L_x_28) ;  /* 0x00000000003c8947 */ /* 0x000fec0003800000 */
        /* <DEDUP_REMOVED lines=15> */
.L_x_28:
[----:B------:R-:W-:Y:S05]  /*0910*/  @!P1 BRA `(.L_x_24) ;  /* 0x00000000004c9947 */ /* 0x000fea0003800000 */
[----:B------:R-:W-:Y:S01]  /*0920*/  IMAD.WIDE.U32 R12, R0, 0x4, R12 ;  /* 0x00000004000c7825 */ /* 0x000fe200078e000c */
[----:B------:R-:W-:-:S03]  /*0930*/  IADD3 R8, PT, PT, -R8, RZ, RZ ;  /* 0x000000ff08087210 */ /* 0x000fc60007ffe1ff */
[----:B------:R-:W-:Y:S01]  /*0940*/  IMAD.WIDE.U32 R10, R0, 0x804, R10 ;  /* 0x00000804000a7825 */ /* 0x000fe200078e000a */
[----:B------:R-:W-:Y:S02]  /*0950*/  IADD3 R2, P1, PT, R12, R4, RZ ;  /* 0x000000040c027210 */ /* 0x000fe40007f3e0ff */
[----:B------:R-:W-:-:S03]  /*0960*/  IADD3 R10, P0, PT, R10, UR6, RZ ;  /* 0x000000060a0a7c10 */ /* 0x000fc6000ff1e0ff */
[----:B------:R-:W-:Y:S01]  /*0970*/  IMAD.X R3, R13, 0x1, R5, P1 ;  /* 0x000000010d037824 */ /* 0x000fe200008e0605 */
[----:B------:R-:W-:-:S09]  /*0980*/  IADD3.X R11, PT, PT, R11, UR7, RZ, P0, !PT ;  /* 0x000000070b0b7c10 */ /* 0x000fd200087fe4ff */
.L_x_29:
[----:B------:R-:W-:Y:S01]  /*0990*/  MOV R4, R10 ;  /* 0x0000000a00047202 */ /* 0x000fe20000000f00 */
[----:B------:R0:W2:Y:S01]  /*09a0*/  LDG.E R0, desc[UR4][R2.64] ;  /* 0x0000000402007981 */ /* 0x0000a2000c1e1900 */
[----:B------:R-:W-:-:S05]  /*09b0*/  MOV R5, R11 ;  /* 0x0000000b00057202 */ /* 0x000fca0000000f00 */
[----:B------:R-:W2:Y:S01]  /*09c0*/  LDG.E R4, desc[UR4][R4.64] ;  /* 0x0000000404047981 */ /* 0x000ea2000c1e1900 */
[----:B------:R-:W-:-:S04]  /*09d0*/  IADD3 R8, PT, PT, R8, 0x1, RZ ;  /* 0x0000000108087810 */ /* 0x000fc80007ffe0ff */
[----:B------:R-:W-:Y:S02]  /*09e0*/  ISETP.NE.AND P0, PT, R8, RZ, PT ;  /* 0x000000ff0800720c */ /* 0x000fe40003f05270 */
[----:B------:R-:W-:Y:S02]  /*09f0*/  IADD3 R10, P1, PT, R10, 0x804, RZ ;  /* 0x000008040a0a7810 */ /* 0x000fe40007f3e0ff */
[----:B0-----:R-:W-:Y:S02]  /*0a00*/  IADD3 R2, P2, PT, R2, 0x4, RZ ;  /* 0x0000000402027810 */ /* 0x001fe40007f5e0ff */
[----:B------:R-:W-:Y:S02]  /*0a10*/  IADD3.X R11, PT, PT, RZ, R11, RZ, P1, !PT ;  /* 0x0000000bff0b7210 */ /* 0x000fe40000ffe4ff */
[----:B------:R-:W-:Y:S01]  /*0a20*/  IADD3.X R3, PT, PT, RZ, R3, RZ, P2, !PT ;  /* 0x00000003ff037210 */ /* 0x000fe200017fe4ff */
[----:B--2---:R-:W-:-:S04]  /*0a30*/  FFMA R9, R0, R4, R9 ;  /* 0x0000000400097223 */ /* 0x004fc80000000009 */
[----:B------:R-:W-:Y:S05]  /*0a40*/  @P0 BRA `(.L_x_29) ;  /* 0xfffffffc00d00947 */ /* 0x000fea000383ffff */
.L_x_24:
[----:B------:R-:W0:Y:S02]  /*0a50*/  LDC.64 R2, c[0x4][0x10] ;  /* 0x01000400ff027b82 */ /* 0x000e240000000a00 */
[----:B0-----:R-:W-:-:S04]  /*0a60*/  IMAD.WIDE.U32 R2, R7, 0x804, R2 ;  /* 0x0000080407027825 */ /* 0x001fc800078e0002 */
[----:B------:R-:W-:-:S05]  /*0a70*/  IMAD.WIDE.U32 R2, R6, 0x4, R2 ;  /* 0x0000000406027825 */ /* 0x000fca00078e0002 */
[----:B------:R-:W-:Y:S01]  /*0a80*/  STG.E desc[UR4][R2.64], R9 ;  /* 0x0000000902007986 */ /* 0x000fe2000c101904 */
[----:B------:R-:W-:Y:S05]  /*0a90*/  EXIT ;  /* 0x000000000000794d */ /* 0x000fea0003800000 */
.L_x_30:
        /* <DEDUP_REMOVED lines=14> */
.L_x_42:


//--------------------- .text._Z25multiplyMatrixGPUByBlocksi --------------------------
	.section	.text._Z25multiplyMatrixGPUByBlocksi,"ax",@progbits
	.align	128
        .global         _Z25multiplyMatrixGPUByBlocksi
        .type           _Z25multiplyMatrixGPUByBlocksi,@function
        .size           _Z25multiplyMatrixGPUByBlocksi,(.L_x_43 - _Z25multiplyMatrixGPUByBlocksi)
        .other          _Z25multiplyMatrixGPUByBlocksi,@"STO_CUDA_ENTRY STV_DEFAULT"
_Z25multiplyMatrixGPUByBlocksi:
.text._Z25multiplyMatrixGPUByBlocksi:
[----:B------:R-:W-:Y:S08]  /*0000*/  LDC R1, c[0x0][0x37c] ;  /* 0x0000df00ff017b82 */ /* 0x000ff00000000800 */
[----:B------:R-:W0:Y:S01]  /*0010*/  LDC R8, c[0x0][0x380] ;  /* 0x0000e000ff087b82 */ /* 0x000e220000000800 */
[----:B------:R-:W1:Y:S01]  /*0020*/  S2R R7, SR_CTAID.X ;  /* 0x0000000000077919 */ /* 0x000e620000002500 */
[----:B------:R-:W2:Y:S01]  /*0030*/  LDCU.64 UR4, c[0x0][0x358] ;  /* 0x00006b00ff0477ac */ /* 0x000ea20008000a00 */
[----:B------:R-:W-:Y:S01]  /*0040*/  HFMA2 R10, -RZ, RZ, 0, 0 ;  /* 0x00000000ff0a7431 */ /* 0x000fe200000001ff */
[----:B------:R-:W3:Y:S01]  /*0050*/  S2R R6, SR_CTAID.Y ;  /* 0x0000000000067919 */ /* 0x000ee20000002600 */
[----:B0-----:R-:W-:-:S13]  /*0060*/  ISETP.GE.AND P0, PT, R8, 0x1, PT ;  /* 0x000000010800780c */ /* 0x001fda0003f06270 */
[----:B-123--:R-:W-:Y:S05]  /*0070*/  @!P0 BRA `(.L_x_31) ;  /* 0x0000000800708947 */ /* 0x00efea0003800000 */
[C---:B------:R-:W-:Y:S02]  /*0080*/  ISETP.GE.U32.AND P1, PT, R8.reuse, 0x10, PT ;  /* 0x000000100800780c */ /* 0x040fe40003f26070 */
[----:B------:R-:W-:Y:S02]  /*0090*/  LOP3.LUT R24, R8, 0xf, RZ, 0xc0, !PT ;  /* 0x0000000f08187812 */ /* 0x000fe400078ec0ff */
[----:B------:R-:W-:Y:S02]  /*00a0*/  MOV R10, RZ ;  /* 0x000000ff000a7202 */ /* 0x000fe40000000f00 */
[----:B------:R-:W-:Y:S02]  /*00b0*/  ISETP.NE.AND P0, PT, R24, RZ, PT ;  /* 0x000000ff1800720c */ /* 0x000fe40003f05270 */
[----:B------:R-:W-:-:S05]  /*00c0*/  MOV R0, RZ ;  /* 0x000000ff00007202 */ /* 0x000fca0000000f00 */
[----:B------:R-:W-:Y:S06]  /*00d0*/  @!P1 BRA `(.L_x_32) ;  /* 0x0000000400109947 */ /* 0x000fec0003800000 */
[----:B------:R-:W0:Y:S01]  /*00e0*/  LDC.64 R2, c[0x4][RZ] ;  /* 0x01000000ff027b82 */ /* 0x000e220000000a00 */
[----:B------:R-:W-:Y:S01]  /*00f0*/  LOP3.LUT R0, R8, 0x7ffffff0, RZ, 0xc0, !PT ;  /* 0x7ffffff008007812 */ /* 0x000fe200078ec0ff */
[----:B------:R-:W-:-:S03]  /*0100*/  IMAD.MOV.U32 R10, RZ, RZ, RZ ;  /* 0x000000ffff0a7224 */ /* 0x000fc600078e00ff */
        /* <DEDUP_REMOVED lines=8> */
.L_x_33:
        /* <DEDUP_REMOVED lines=57> */
.L_x_32:
[----:B------:R-:W-:Y:S05]  /*0520*/  @!P0 BRA `(.L_x_31) ;  /* 0x0000000400448947 */ /* 0x000fea0003800000 */
[----:B------:R-:W0:Y:S01]  /*0530*/  LDC.64 R18, c[0x4][RZ] ;  /* 0x01000000ff127b82 */ /* 0x000e220000000a00 */
[----:B------:R-:W-:Y:S01]  /*0540*/  ISETP.GE.U32.AND P0, PT, R24, 0x8, PT ;  /* 0x000000081800780c */ /* 0x000fe20003f06070 */
[----:B------:R-:W-:Y:S01]  /*0550*/  IMAD.WIDE.U32 R14, R7, 0x804, RZ ;  /* 0x00000804070e7825 */ /* 0x000fe200078e00ff */
[----:B------:R-:W-:-:S03]  /*0560*/  LOP3.LUT R25, R8, 0x7, RZ, 0xc0, !PT ;  /* 0x0000000708197812 */ /* 0x000fc600078ec0ff */
[----:B------:R-:W-:Y:S01]  /*0570*/  IMAD.WIDE.U32 R12, R6, 0x4, RZ ;  /* 0x00000004060c7825 */ /* 0x000fe200078e00ff */
[----:B------:R-:W-:Y:S01]  /*0580*/  ISETP.NE.AND P1, PT, R25, RZ, PT ;  /* 0x000000ff1900720c */ /* 0x000fe20003f25270 */
[----:B------:R-:W1:Y:S01]  /*0590*/  LDC.64 R16, c[0x4][0x8] ;  /* 0x01000200ff107b82 */ /* 0x000e620000000a00 */
[----:B0-----:R-:W-:-:S04]  /*05a0*/  IADD3 R4, P2, PT, R14, R18, RZ ;  /* 0x000000120e047210 */ /* 0x001fc80007f5e0ff */
[----:B------:R-:W-:Y:S02]  /*05b0*/  IADD3.X R5, PT, PT, R15, R19, RZ, P2, !PT ;  /* 0x000000130f057210 */ /* 0x000fe400017fe4ff */
[----:B-1----:R-:W-:-:S04]  /*05c0*/  IADD3 R2, P3, PT, R12, R16, RZ ;  /* 0x000000100c027210 */ /* 0x002fc80007f7e0ff */
        /* <DEDUP_REMOVED lines=9> */
[----:B------:R-:W4:Y:S01]  /*0660*/  LDG.E R27, desc[UR4][R20.64+0x381c] ;  /* 0x00381c04141b7981 */ /* 0x000f22000c1e1900 */
[----:B--2---:R-:W-:-:S03]  /*0670*/  FFMA R9, R9, R11, R10 ;  /* 0x0000000b09097223 */ /* 0x004fc6000000000a */
[----:B------:R-:W2:Y:S04]  /*0680*/  LDG.E R10, desc[UR4][R22.64+0x4] ;  /* 0x00000404160a7981 */ /* 0x000ea8000c1e1900 */
[----:B------:R-:W2:Y:S02]  /*0690*/  LDG.E R11, desc[UR4][R20.64+0x804] ;  /* 0x00080404140b7981 */ /* 0x000ea4000c1e1900 */
[----:B--2---:R-:W-:Y:S02]  /*06a0*/  FFMA R9, R10, R11, R9 ;  /* 0x0000000b0a097223 */ /* 0x004fe40000000009 */
[----:B------:R-:W2:Y:S04]  /*06b0*/  LDG.E R10, desc[UR4][R22.64+0xc] ;  /* 0x00000c04160a7981 */ /* 0x000ea8000c1e1900 */
[----:B------:R-:W2:Y:S01]  /*06c0*/  LDG.E R11, desc[UR4][R20.64+0x180c] ;  /* 0x00180c04140b7981 */ /* 0x000ea2000c1e1900 */
[----:B---3--:R-:W-:-:S03]  /*06d0*/  FFMA R9, R24, R26, R9 ;  /* 0x0000001a18097223 */ /* 0x008fc60000000009 */
[----:B------:R-:W3:Y:S04]  /*06e0*/  LDG.E R24, desc[UR4][R22.64+0x10] ;  /* 0x0000100416187981 */ /* 0x000ee8000c1e1900 */
[----:B------:R-:W3:Y:S01]  /*06f0*/  LDG.E R26, desc[UR4][R20.64+0x2010] ;  /* 0x00201004141a7981 */ /* 0x000ee2000c1e1900 */
[----:B--2---:R-:W-:-:S03]  /*0700*/  FFMA R9, R10, R11, R9 ;  /* 0x0000000b0a097223 */ /* 0x004fc60000000009 */
[----:B------:R-:W2:Y:S04]  /*0710*/  LDG.E R10, desc[UR4][R22.64+0x14] ;  /* 0x00001404160a7981 */ /* 0x000ea8000c1e1900 */
[----:B------:R-:W2:Y:S01]  /*0720*/  LDG.E R11, desc[UR4][R20.64+0x2814] ;  /* 0x00281404140b7981 */ /* 0x000ea2000c1e1900 */
[----:B---3--:R-:W-:-:S03]  /*0730*/  FFMA R9, R24, R26, R9 ;  /* 0x0000001a18097223 */ /* 0x008fc60000000009 */
[----:B------:R-:W3:Y:S04]  /*0740*/  LDG.E R24, desc[UR4][R22.64+0x18] ;  /* 0x0000180416187981 */ /* 0x000ee8000c1e1900 */
[----:B------:R-:W3:Y:S01]  /*0750*/  LDG.E R26, desc[UR4][R20.64+0x3018] ;  /* 0x00301804141a7981 */ /* 0x000ee2000c1e1900 */
[----:B------:R-:W-:Y:S01]  /*0760*/  IADD3 R0, PT, PT, R0, 0x8, RZ ;  /* 0x0000000800007810 */ /* 0x000fe20007ffe0ff */
[----:B--2---:R-:W-:-:S04]  /*0770*/  FFMA R9, R10, R11, R9 ;  /* 0x0000000b0a097223 */ /* 0x004fc80000000009 */
[----:B---3--:R-:W-:-:S04]  /*0780*/  FFMA R9, R24, R26, R9 ;  /* 0x0000001a18097223 */ /* 0x008fc80000000009 */
[----:B----4-:R-:W-:-:S07]  /*0790*/  FFMA R10, R28, R27, R9 ;  /* 0x0000001b1c0a7223 */ /* 0x010fce0000000009 */
.L_x_34:
        /* <DEDUP_REMOVED lines=15> */
[----:B------:R-:W-:-:S02]  /*0890*/  VIADD R0, R0, 0x4 ;  /* 0x0000000400007836 */ /* 0x000fc40000000000 */
[----:B--2---:R-:W-:-:S04]  /*08a0*/  FFMA R9, R9, R11, R10 ;  /* 0x0000000b09097223 */ /* 0x004fc8000000000a */
[----:B---3--:R-:W-:-:S04]  /*08b0*/  FFMA R9, R20, R21, R9 ;  /* 0x0000001514097223 */ /* 0x008fc80000000009 */
[----:B----4-:R-:W-:-:S04]  /*08c0*/  FFMA R9, R22, R23, R9 ;  /* 0x0000001716097223 */ /* 0x010fc80000000009 */
[----:B-----5:R-:W-:-:S07]  /*08d0*/  FFMA R10, R24, R25, R9 ;  /* 0x00000019180a7223 */ /* 0x020fce0000000009 */
.L_x_35:
[----:B------:R-:W-:Y:S05]  /*08e0*/  @!P1 BRA `(.L_x_31) ;  /* 0x0000000000549947 */ /* 0x000fea0003800000 */
[----:B------:R-:W-:Y:S01]  /*08f0*/  IMAD.WIDE.U32 R12, R0, 0x804, R12 ;  /* 0x00000804000c7825 */ /* 0x000fe200078e000c */
[----:B------:R-:W-:-:S03]  /*0900*/  IADD3 R8, PT, PT, -R8, RZ, RZ ;  /* 0x000000ff08087210 */ /* 0x000fc60007ffe1ff */
[----:B------:R-:W-:Y:S01]  /*0910*/  IMAD.WIDE.U32 R14, R0, 0x4, R14 ;  /* 0x00000004000e7825 */ /* 0x000fe200078e000e */
[----:B------:R-:W-:Y:S02]  /*0920*/  IADD3 R16, P0, PT, R12, R16, RZ ;  /* 0x000000100c107210 */ /* 0x000fe40007f1e0ff */
[----:B------:R-:W-:Y:S02]  /*0930*/  IADD3 R18, P1, PT, R14, R18, RZ ;  /* 0x000000120e127210 */ /* 0x000fe40007f3e0ff */
[----:B------:R-:W-:Y:S02]  /*0940*/  IADD3.X R17, PT, PT, R13, R17, RZ, P0, !PT ;  /* 0x000000110d117210 */ /* 0x000fe400007fe4ff */
[----:B------:R-:W-:-:S09]  /*0950*/  IADD3.X R19, PT, PT, R15, R19, RZ, P1, !PT ;  /* 0x000000130f137210 */ /* 0x000fd20000ffe4ff */
.L_x_36:
[----:B------:R-:W-:Y:S01]  /*0960*/  IMAD.MOV.U32 R3, RZ, RZ, R19 ;  /* 0x000000ffff037224 */ /* 0x000fe200078e0013 */
[----:B------:R-:W-:Y:S02]  /*0970*/  MOV R2, R18 ;  /* 0x0000001200027202 */ /* 0x000fe40000000f00 */
[----:B------:R-:W-:Y:S02]  /*0980*/  MOV R4, R16 ;  /* 0x0000001000047202 */ /* 0x000fe40000000f00 */
[----:B------:R-:W-:Y:S01]  /*0990*/  MOV R5, R17 ;  /* 0x0000001100057202 */ /* 0x000fe20000000f00 */
[----:B------:R-:W2:Y:S04]  /*09a0*/  LDG.E R3, desc[UR4][R2.64] ;  /* 0x0000000402037981 */ /* 0x000ea8000c1e1900 */
[----:B------:R-:W2:Y:S01]  /*09b0*/  LDG.E R0, desc[UR4][R4.64] ;  /* 0x0000000404007981 */ /* 0x000ea2000c1e1900 */
[----:B------:R-:W-:-:S02]  /*09c0*/  IADD3 R8, PT, PT, R8, 0x1, RZ ;  /* 0x0000000108087810 */ /* 0x000fc40007ffe0ff */
[----:B------:R-:W-:Y:S02]  /*09d0*/  IADD3 R16, P1, PT, R16, 0x804, RZ ;  /* 0x0000080410107810 */ /* 0x000fe40007f3e0ff */
[----:B------:R-:W-:Y:S02]  /*09e0*/  ISETP.NE.AND P0, PT, R8, RZ, PT ;  /* 0x000000ff0800720c */ /* 0x000fe40003f05270 */
[----:B------:R-:W-:Y:S02]  /*09f0*/  IADD3 R18, P2, PT, R18, 0x4, RZ ;  /* 0x0000000412127810 */ /* 0x000fe40007f5e0ff */
[----:B------:R-:W-:Y:S02]  /*0a00*/  IADD3.X R17, PT, PT, RZ, R17, RZ, P1, !PT ;  /* 0x00000011ff117210 */ /* 0x000fe40000ffe4ff */
[----:B------:R-:W-:Y:S01]  /*0a10*/  IADD3.X R19, PT, PT, RZ, R19, RZ, P2, !PT ;  /* 0x00000013ff137210 */ /* 0x000fe200017fe4ff */
[----:B--2---:R-:W-:-:S06]  /*0a20*/  FFMA R10, R3, R0, R10 ;  /* 0x00000000030a7223 */ /* 0x004fcc000000000a */
[----:B------:R-:W-:Y:S05]  /*0a30*/  @P0 BRA `(.L_x_36) ;  /* 0xfffffffc00c80947 */ /* 0x000fea000383ffff */
.L_x_31:
[----:B------:R-:W0:Y:S02]  /*0a40*/  LDC.64 R2, c[0x4][0x10] ;  /* 0x01000400ff027b82 */ /* 0x000e240000000a00 */
[----:B0-----:R-:W-:-:S04]  /*0a50*/  IMAD.WIDE.U32 R2, R7, 0x804, R2 ;  /* 0x0000080407027825 */ /* 0x001fc800078e0002 */
[----:B------:R-:W-:-:S05]  /*0a60*/  IMAD.WIDE.U32 R2, R6, 0x4, R2 ;  /* 0x0000000406027825 */ /* 0x000fca00078e0002 */
[----:B------:R-:W-:Y:S01]  /*0a70*/  STG.E desc[UR4][R2.64], R10 ;  /* 0x0000000a02007986 */ /* 0x000fe2000c101904 */
[----:B------:R-:W-:Y:S05]  /*0a80*/  EXIT ;  /* 0x000000000000794d */ /* 0x000fea0003800000 */
.L_x_37:
        /* <DEDUP_REMOVED lines=15> */
.L_x_43:


//--------------------- .nv.shared._Z57multiplyMatrixGPUByBlocksThreads2DNonMultipleSharedMemoryi --------------------------
	.section	.nv.shared._Z57multiplyMatrixGPUByBlocksThreads2DNonMultipleSharedMemoryi,"aw",@nobits
	.sectionflags	@""
	.align	4
.nv.shared._Z57multiplyMatrixGPUByBlocksThreads2DNonMultipleSharedMemoryi:
	.zero		9216


//--------------------- .nv.shared.reserved.0     --------------------------
	.section	.nv.shared.reserved.0,"aw",@nobits
	.weak		__nv_reservedSMEM_offset_0_alias
	.size		__nv_reservedSMEM_offset_0_alias, 0, 64
	.other		__nv_reservedSMEM_offset_0_alias,@"STO_CUDA_RESERVED_SHARED STV_DEFAULT"
__nv_reservedSMEM_offset_0_alias:
	.zero		0
	.zero		64


//--------------------- .nv.global                --------------------------
	.section	.nv.global,"aw",@nobits
	.align	4
.nv.global:
	.type		dC,@object
	.size		dC,(dA - dC)
dC:
	.zero		1052676
	.type		dA,@object
	.size		dA,(dB - dA)
dA:
	.zero		1052676
	.type		dB,@object
	.size		dB,(.L_1 - dB)
dB:
	.zero		1052676
.L_1:


//--------------------- .nv.constant0._Z57multiplyMatrixGPUByBlocksThreads2DNonMultipleSharedMemoryi --------------------------
	.section	.nv.constant0._Z57multiplyMatrixGPUByBlocksThreads2DNonMultipleSharedMemoryi,"a",@progbits
	.sectionflags	@""
	.align	4
.nv.constant0._Z57multiplyMatrixGPUByBlocksThreads2DNonMultipleSharedMemoryi:
	.zero		900


//--------------------- .nv.constant0._Z45multiplyMatrixGPUByBlocksThreads2DNonMultiplei --------------------------
	.section	.nv.constant0._Z45multiplyMatrixGPUByBlocksThreads2DNonMultiplei,"a",@progbits
	.sectionflags	@""
	.align	4
.nv.constant0._Z45multiplyMatrixGPUByBlocksThreads2DNonMultiplei:
	.zero		900


//--------------------- .nv.constant0._Z34multiplyMatrixGPUByBlocksThreads2Di --------------------------
	.section	.nv.constant0._Z34multiplyMatrixGPUByBlocksThreads2Di,"a",@progbits
	.sectionflags	@""
	.align	4
.nv.constant0._Z34multiplyMatrixGPUByBlocksThreads2Di:
	.zero		900


//--------------------- .nv.constant0._Z45multiplyMatrixGPUByBlocksThreads1DNonMultiplei --------------------------
	.section	.nv.constant0._Z45multiplyMatrixGPUByBlocksThreads1DNonMultiplei,"a",@progbits
	.sectionflags	@""
	.align	4
.nv.constant0._Z45multiplyMatrixGPUByBlocksThreads1DNonMultiplei:
	.zero		900


//--------------------- .nv.constant0._Z34multiplyMatrixGPUByBlocksThreads1Di --------------------------
	.section	.nv.constant0._Z34multiplyMatrixGPUByBlocksThreads1Di,"a",@progbits
	.sectionflags	@""
	.align	4
.nv.constant0._Z34multiplyMatrixGPUByBlocksThreads1Di:
	.zero		900


//--------------------- .nv.constant0._Z25multiplyMatrixGPUByBlocksi --------------------------
	.section	.nv.constant0._Z25multiplyMatrixGPUByBlocksi,"a",@progbits
	.sectionflags	@""
	.align	4
.nv.constant0._Z25multiplyMatrixGPUByBlocksi:
	.zero		900


//--------------------- SYMBOLS --------------------------

	.type		.nv.reservedSmem.offset0,@object
	.size		.nv.reservedSmem.offset0,0x4
	.type		.nv.reservedSmem.cap,@object
	.size		.nv.reservedSmem.cap,0x4
